	.target	sm_90a

	.elftype	@"ET_EXEC"


//--------------------- .note.nv.tkinfo           --------------------------
	.section	.note.nv.tkinfo,"",@"SHT_NOTE"
	.sectionflags	@"SHF_NOTE_NV_TKINFO"
	.tkinfo
        /*0018*/ 	.word	0x00000002
        /*0030*/ 	.string	""
        /*0030*/ 	.string	"ptxas"
        /*0030*/ 	.string	"Cuda compilation tools, release 13.0, V13.0.88"
        /*0030*/ 	.string	"Build cuda_13.0.r13.0/compiler.36424714_0"
        /*0030*/ 	.string	"-arch sm_90a -m 64 "



//--------------------- .note.nv.cuinfo           --------------------------
	.section	.note.nv.cuinfo,"",@"SHT_NOTE"
	.sectionflags	@"SHF_NOTE_NV_CUINFO"
        /*0018*/ 	.short	0x0002
        /*001a*/ 	.short	0x005a
        /*001c*/ 	.short	0x0082
	.zero		2


//--------------------- .nv.info                  --------------------------
	.section	.nv.info,"",@"SHT_CUDA_INFO"
	.align	4


	//----- nvinfo : EIATTR_REGCOUNT
	.align		4
        /*0000*/ 	.byte	0x04, 0x2f
        /*0002*/ 	.short	(.L_15 - .L_14)
	.align		4
.L_14:
        /*0004*/ 	.word	index@(_ZN7cutlass13device_kernelINS_4gemm6kernel13GemmUniversalIN4cute5tupleIJiiiiEEENS1_10collective13CollectiveMmaINS1_34MainloopSm90TmaGmmaWarpSpecializedILi4ENS5_IJNS4_1CILi1EEENSA_ILi2EEESB_EEENS1_32KernelTmaWarpSpecializedPingpongEEENS5_IJNSA_ILi64EEENSA_ILi128EEESH_EEENS_6half_tENS5_IJlSB_lEEESJ_SK_NS4_8TiledMMAINS4_8MMA_AtomIJNS4_4SM904GMMA26MMA_64x128x16_F32F16F16_SSILNSO_5MajorE0ELSQ_0ELNSO_7ScaleInE1ELSR_1EEEEEENS4_6LayoutINS5_IJSB_SB_SB_EEENS5_IJNSA_ILi0EEESW_SW_EEEEENS5_IJNS4_10UnderscoreESZ_SZ_EEEEENS4_23SM90_TMA_LOAD_MULTICASTENS4_14ComposedLayoutINS4_7SwizzleILi3ELi4ELi3EEENS4_18smem_ptr_flag_bitsILi16EEENSU_INS5_IJNSA_ILi8EEESG_EEENS5_IJSG_SB_EEEEEEEvNS4_8identityENS4_13SM90_TMA_LOADES1C_vS1D_EENS_8epilogue10collective6detail29Sm90TmaWarpSpecializedAdapterINS1H_15DefaultEpilogueISJ_SK_SK_NS1G_6thread17LinearCombinationISJ_Li1EffLNS1L_9ScaleType4KindE0ELNS_15FloatRoundStyleE2ESJ_EENS1_15EpilogueDefaultEEEEEvvEEEEvNT_6ParamsE)
        /*0008*/ 	.word	0x000000a8


	//----- nvinfo : EIATTR_FRAME_SIZE
	.align		4
.L_15:
        /*000c*/ 	.byte	0x04, 0x11
        /*000e*/ 	.short	(.L_17 - .L_16)
	.align		4
.L_16:
        /*0010*/ 	.word	index@(_ZN7cutlass13device_kernelINS_4gemm6kernel13GemmUniversalIN4cute5tupleIJiiiiEEENS1_10collective13CollectiveMmaINS1_34MainloopSm90TmaGmmaWarpSpecializedILi4ENS5_IJNS4_1CILi1EEENSA_ILi2EEESB_EEENS1_32KernelTmaWarpSpecializedPingpongEEENS5_IJNSA_ILi64EEENSA_ILi128EEESH_EEENS_6half_tENS5_IJlSB_lEEESJ_SK_NS4_8TiledMMAINS4_8MMA_AtomIJNS4_4SM904GMMA26MMA_64x128x16_F32F16F16_SSILNSO_5MajorE0ELSQ_0ELNSO_7ScaleInE1ELSR_1EEEEEENS4_6LayoutINS5_IJSB_SB_SB_EEENS5_IJNSA_ILi0EEESW_SW_EEEEENS5_IJNS4_10UnderscoreESZ_SZ_EEEEENS4_23SM90_TMA_LOAD_MULTICASTENS4_14ComposedLayoutINS4_7SwizzleILi3ELi4ELi3EEENS4_18smem_ptr_flag_bitsILi16EEENSU_INS5_IJNSA_ILi8EEESG_EEENS5_IJSG_SB_EEEEEEEvNS4_8identityENS4_13SM90_TMA_LOADES1C_vS1D_EENS_8epilogue10collective6detail29Sm90TmaWarpSpecializedAdapterINS1H_15DefaultEpilogueISJ_SK_SK_NS1G_6thread17LinearCombinationISJ_Li1EffLNS1L_9ScaleType4KindE0ELNS_15FloatRoundStyleE2ESJ_EENS1_15EpilogueDefaultEEEEEvvEEEEvNT_6ParamsE)
        /*0014*/ 	.word	0x00000000


	//----- nvinfo : EIATTR_MIN_STACK_SIZE
	.align		4
.L_17:
        /*0018*/ 	.byte	0x04, 0x12
        /*001a*/ 	.short	(.L_19 - .L_18)
	.align		4
.L_18:
        /*001c*/ 	.word	index@(_ZN7cutlass13device_kernelINS_4gemm6kernel13GemmUniversalIN4cute5tupleIJiiiiEEENS1_10collective13CollectiveMmaINS1_34MainloopSm90TmaGmmaWarpSpecializedILi4ENS5_IJNS4_1CILi1EEENSA_ILi2EEESB_EEENS1_32KernelTmaWarpSpecializedPingpongEEENS5_IJNSA_ILi64EEENSA_ILi128EEESH_EEENS_6half_tENS5_IJlSB_lEEESJ_SK_NS4_8TiledMMAINS4_8MMA_AtomIJNS4_4SM904GMMA26MMA_64x128x16_F32F16F16_SSILNSO_5MajorE0ELSQ_0ELNSO_7ScaleInE1ELSR_1EEEEEENS4_6LayoutINS5_IJSB_SB_SB_EEENS5_IJNSA_ILi0EEESW_SW_EEEEENS5_IJNS4_10UnderscoreESZ_SZ_EEEEENS4_23SM90_TMA_LOAD_MULTICASTENS4_14ComposedLayoutINS4_7SwizzleILi3ELi4ELi3EEENS4_18smem_ptr_flag_bitsILi16EEENSU_INS5_IJNSA_ILi8EEESG_EEENS5_IJSG_SB_EEEEEEEvNS4_8identityENS4_13SM90_TMA_LOADES1C_vS1D_EENS_8epilogue10collective6detail29Sm90TmaWarpSpecializedAdapterINS1H_15DefaultEpilogueISJ_SK_SK_NS1G_6thread17LinearCombinationISJ_Li1EffLNS1L_9ScaleType4KindE0ELNS_15FloatRoundStyleE2ESJ_EENS1_15EpilogueDefaultEEEEEvvEEEEvNT_6ParamsE)
        /*0020*/ 	.word	0x00000000
.L_19:


//--------------------- .nv.compat                --------------------------
	.section	.nv.compat,"",@"SHT_CUDA_COMPAT_INFO"
	.align	4
        /*0000*/ 	.byte	0x02, 0x09, 0x01, 0x00, 0x02, 0x02, 0x04, 0x00, 0x02, 0x05, 0x05, 0x00, 0x03, 0x07, 0x01, 0x01
        /*0010*/ 	.byte	0x02, 0x03, 0x01, 0x00, 0x02, 0x06, 0x01, 0x00, 0x04, 0x0b, 0x08, 0x00, 0x00, 0x00, 0x00, 0x00
        /*0020*/ 	.byte	0x00, 0x00, 0x00, 0x00


//--------------------- .nv.info._ZN7cutlass13device_kernelINS_4gemm6kernel13GemmUniversalIN4cute5tupleIJiiiiEEENS1_10collective13CollectiveMmaINS1_34MainloopSm90TmaGmmaWarpSpecializedILi4ENS5_IJNS4_1CILi1EEENSA_ILi2EEESB_EEENS1_32KernelTmaWarpSpecializedPingpongEEENS5_IJNSA_ILi64EEENSA_ILi128EEESH_EEENS_6half_tENS5_IJlSB_lEEESJ_SK_NS4_8TiledMMAINS4_8MMA_AtomIJNS4_4SM904GMMA26MMA_64x128x16_F32F16F16_SSILNSO_5MajorE0ELSQ_0ELNSO_7ScaleInE1ELSR_1EEEEEENS4_6LayoutINS5_IJSB_SB_SB_EEENS5_IJNSA_ILi0EEESW_SW_EEEEENS5_IJNS4_10UnderscoreESZ_SZ_EEEEENS4_23SM90_TMA_LOAD_MULTICASTENS4_14ComposedLayoutINS4_7SwizzleILi3ELi4ELi3EEENS4_18smem_ptr_flag_bitsILi16EEENSU_INS5_IJNSA_ILi8EEESG_EEENS5_IJSG_SB_EEEEEEEvNS4_8identityENS4_13SM90_TMA_LOADES1C_vS1D_EENS_8epilogue10collective6detail29Sm90TmaWarpSpecializedAdapterINS1H_15DefaultEpilogueISJ_SK_SK_NS1G_6thread17LinearCombinationISJ_Li1EffLNS1L_9ScaleType4KindE0ELNS_15FloatRoundStyleE2ESJ_EENS1_15EpilogueDefaultEEEEEvvEEEEvNT_6ParamsE --------------------------
	.section	.nv.info._ZN7cutlass13device_kernelINS_4gemm6kernel13GemmUniversalIN4cute5tupleIJiiiiEEENS1_10collective13CollectiveMmaINS1_34MainloopSm90TmaGmmaWarpSpecializedILi4ENS5_IJNS4_1CILi1EEENSA_ILi2EEESB_EEENS1_32KernelTmaWarpSpecializedPingpongEEENS5_IJNSA_ILi64EEENSA_ILi128EEESH_EEENS_6half_tENS5_IJlSB_lEEESJ_SK_NS4_8TiledMMAINS4_8MMA_AtomIJNS4_4SM904GMMA26MMA_64x128x16_F32F16F16_SSILNSO_5MajorE0ELSQ_0ELNSO_7ScaleInE1ELSR_1EEEEEENS4_6LayoutINS5_IJSB_SB_SB_EEENS5_IJNSA_ILi0EEESW_SW_EEEEENS5_IJNS4_10UnderscoreESZ_SZ_EEEEENS4_23SM90_TMA_LOAD_MULTICASTENS4_14ComposedLayoutINS4_7SwizzleILi3ELi4ELi3EEENS4_18smem_ptr_flag_bitsILi16EEENSU_INS5_IJNSA_ILi8EEESG_EEENS5_IJSG_SB_EEEEEEEvNS4_8identityENS4_13SM90_TMA_LOADES1C_vS1D_EENS_8epilogue10collective6detail29Sm90TmaWarpSpecializedAdapterINS1H_15DefaultEpilogueISJ_SK_SK_NS1G_6thread17LinearCombinationISJ_Li1EffLNS1L_9ScaleType4KindE0ELNS_15FloatRoundStyleE2ESJ_EENS1_15EpilogueDefaultEEEEEvvEEEEvNT_6ParamsE,"",@"SHT_CUDA_INFO"
	.sectionflags	@""
	.align	4


	//----- nvinfo : EIATTR_CUDA_API_VERSION
	.align		4
        /*0000*/ 	.byte	0x04, 0x37
        /*0002*/ 	.short	(.L_21 - .L_20)
.L_20:
        /*0004*/ 	.word	0x00000082


	//----- nvinfo : EIATTR_KPARAM_INFO
	.align		4
.L_21:
        /*0008*/ 	.byte	0x04, 0x17
        /*000a*/ 	.short	(.L_23 - .L_22)
.L_22:
        /*000c*/ 	.word	0x00000000
        /*0010*/ 	.short	0x0000
        /*0012*/ 	.short	0x0070
        /*0014*/ 	.byte	0x00, 0xf0, 0x01, 0x10


	//----- nvinfo : EIATTR_SPARSE_MMA_MASK
	.align		4
.L_23:
        /*0018*/ 	.byte	0x03, 0x50
        /*001a*/ 	.short	0x0000


	//----- nvinfo : EIATTR_MAXREG_COUNT
	.align		4
        /*001c*/ 	.byte	0x03, 0x1b
        /*001e*/ 	.short	0x00a8


	//----- nvinfo : EIATTR_NUM_BARRIERS
	.align		4
        /*0020*/ 	.byte	0x02, 0x4c
        /*0022*/ 	.byte	0x01
	.zero		1


	//----- nvinfo : EIATTR_EXTERNS
	.align		4
        /*0024*/ 	.byte	0x04, 0x0f
        /*0026*/ 	.short	(.L_25 - .L_24)


	//   ....[0]....
	.align		4
.L_24:
        /*0028*/ 	.word	index@(__assertfail)


	//----- nvinfo : EIATTR_MERCURY_ISA_VERSION
	.align		4
.L_25:
        /*002c*/ 	.byte	0x03, 0x5f
        /*002e*/ 	.short	0x0101


	//----- nvinfo : EIATTR_INT_WARP_WIDE_INSTR_OFFSETS
	.align		4
        /*0030*/ 	.byte	0x04, 0x31
        /*0032*/ 	.short	(.L_27 - .L_26)


	//   ....[0]....
.L_26:
        /*0034*/ 	.word	0x00000590


	//   ....[1]....
        /*0038*/ 	.word	0x000005d0


	//   ....[2]....
        /*003c*/ 	.word	0x00000660


	//   ....[3]....
        /*0040*/ 	.word	0x00000690


	//   ....[4]....
        /*0044*/ 	.word	0x000006d0


	//   ....[5]....
        /*0048*/ 	.word	0x000006e0


	//   ....[6]....
        /*004c*/ 	.word	0x000007a0


	//   ....[7]....
        /*0050*/ 	.word	0x00000800


	//   ....[8]....
        /*0054*/ 	.word	0x00002530


	//----- nvinfo : EIATTR_COOP_GROUP_MASK_REGIDS
	.align		4
.L_27:
        /*0058*/ 	.byte	0x04, 0x29
        /*005a*/ 	.short	(.L_29 - .L_28)


	//   ....[0]....
.L_28:
        /*005c*/ 	.word	0xffffffff


	//   ....[1]....
        /*0060*/ 	.word	0xffffffff


	//   ....[2]....
        /*0064*/ 	.word	0xffffffff


	//   ....[3]....
        /*0068*/ 	.word	0xffffffff


	//   ....[4]....
        /*006c*/ 	.word	0xffffffff


	//   ....[5]....
        /*0070*/ 	.word	0xffffffff


	//   ....[6]....
        /*0074*/ 	.word	0xffffffff


	//----- nvinfo : EIATTR_COOP_GROUP_INSTR_OFFSETS
	.align		4
.L_29:
        /*0078*/ 	.byte	0x04, 0x28
        /*007a*/ 	.short	(.L_31 - .L_30)


	//   ....[0]....
.L_30:
        /*007c*/ 	.word	0x00000060


	//   ....[1]....
        /*0080*/ 	.word	0x00000080


	//   ....[2]....
        /*0084*/ 	.word	0x00000180


	//   ....[3]....
        /*0088*/ 	.word	0x000003b0


	//   ....[4]....
        /*008c*/ 	.word	0x000003f0


	//   ....[5]....
        /*0090*/ 	.word	0x000004e0


	//   ....[6]....
        /*0094*/ 	.word	0x00000910


	//----- nvinfo : EIATTR_REG_RECONFIG
	.align		4
.L_31:
        /*0098*/ 	.byte	0x01, 0x54
	.zero		2


	//----- nvinfo : EIATTR_SYSCALL_OFFSETS
	.align		4
        /*009c*/ 	.byte	0x04, 0x46
        /*009e*/ 	.short	(.L_33 - .L_32)


	//   ....[0]....
.L_32:
        /*00a0*/ 	.word	0x00001940


	//----- nvinfo : EIATTR_MBARRIER_INSTR_OFFSETS
	.align		4
.L_33:
        /*00a4*/ 	.byte	0x04, 0x39
        /*00a6*/ 	.short	(.L_35 - .L_34)


	//   ....[0]....
.L_34:
        /*00a8*/ 	.word	0x00000320
        /*00ac*/ 	.word	0x000000ff
        /*00b0*/ 	.word	0x00000000
        /*00b4*/ 	.short	0x0100
        /*00b6*/ 	.byte	0x07
	.zero		1


	//   ....[1]....
        /*00b8*/ 	.word	0x00000330
        /*00bc*/ 	.word	0x000000ff
        /*00c0*/ 	.word	0x00000020
        /*00c4*/ 	.short	0x0100
        /*00c6*/ 	.byte	0x07
	.zero		1


	//   ....[2]....
        /*00c8*/ 	.word	0x00000340
        /*00cc*/ 	.word	0x000000ff
        /*00d0*/ 	.word	0x00000008
        /*00d4*/ 	.short	0x0100
        /*00d6*/ 	.byte	0x07
	.zero		1


	//   ....[3]....
        /*00d8*/ 	.word	0x00000350
        /*00dc*/ 	.word	0x000000ff
        /*00e0*/ 	.word	0x00000028
        /*00e4*/ 	.short	0x0100
        /*00e6*/ 	.byte	0x07
	.zero		1


	//   ....[4]....
        /*00e8*/ 	.word	0x00000360
        /*00ec*/ 	.word	0x000000ff
        /*00f0*/ 	.word	0x00000010
        /*00f4*/ 	.short	0x0100
        /*00f6*/ 	.byte	0x07
	.zero		1


	//   ....[5]....
        /*00f8*/ 	.word	0x00000370
        /*00fc*/ 	.word	0x000000ff
        /*0100*/ 	.word	0x00000030
        /*0104*/ 	.short	0x0100
        /*0106*/ 	.byte	0x07
	.zero		1


	//   ....[6]....
        /*0108*/ 	.word	0x00000380
        /*010c*/ 	.word	0x000000ff
        /*0110*/ 	.word	0x00000018
        /*0114*/ 	.short	0x0100
        /*0116*/ 	.byte	0x07
	.zero		1


	//   ....[7]....
        /*0118*/ 	.word	0x00000390
        /*011c*/ 	.word	0x000000ff
        /*0120*/ 	.word	0x00000038
        /*0124*/ 	.short	0x0100
        /*0126*/ 	.byte	0x07
	.zero		1


	//   ....[8]....
        /*0128*/ 	.word	0x000007e0
        /*012c*/ 	.word	0x000000ff
        /*0130*/ 	.word	0x00000070
        /*0134*/ 	.short	0x0100
        /*0136*/ 	.byte	0x0d
	.zero		1


	//   ....[9]....
        /*0138*/ 	.word	0x00000820
        /*013c*/ 	.word	0x000000ff
        /*0140*/ 	.word	0x00000078
        /*0144*/ 	.short	0x0100
        /*0146*/ 	.byte	0x0d
	.zero		1


	//   ....[10]....
        /*0148*/ 	.word	0x00000850
        /*014c*/ 	.word	0x000000ff
        /*0150*/ 	.word	0x00000050
        /*0154*/ 	.short	0x0100
        /*0156*/ 	.byte	0x10
	.zero		1


	//   ....[11]....
        /*0158*/ 	.word	0x000008a0
        /*015c*/ 	.word	0x000000ff
        /*0160*/ 	.word	0x00000058
        /*0164*/ 	.short	0x0100
        /*0166*/ 	.byte	0x10
	.zero		1


	//   ....[12]....
        /*0168*/ 	.word	0x000008b0
        /*016c*/ 	.word	0x000000ff
        /*0170*/ 	.word	0x00000060
        /*0174*/ 	.short	0x0100
        /*0176*/ 	.byte	0x10
	.zero		1


	//   ....[13]....
        /*0178*/ 	.word	0x000008c0
        /*017c*/ 	.word	0x000000ff
        /*0180*/ 	.word	0x00000068
        /*0184*/ 	.short	0x0100
        /*0186*/ 	.byte	0x10
	.zero		1


	//   ....[14]....
        /*0188*/ 	.word	0x00001800
        /*018c*/ 	.word	0x00000060
        /*0190*/ 	.word	0xfffffff8
        /*0194*/ 	.short	0x010a
        /*0196*/ 	.byte	0x3f
	.zero		1


	//   ....[15]....
        /*0198*/ 	.word	0x000019d0
        /*019c*/ 	.word	0x00000003
        /*01a0*/ 	.word	0x00000000
        /*01a4*/ 	.short	0x010a
        /*01a6*/ 	.byte	0x3f
	.zero		1


	//   ....[16]....
        /*01a8*/ 	.word	0x00001a30
        /*01ac*/ 	.word	0x00000003
        /*01b0*/ 	.word	0x00000000
        /*01b4*/ 	.short	0x010a
        /*01b6*/ 	.byte	0x3f
	.zero		1


	//   ....[17]....
        /*01b8*/ 	.word	0x00001f50
        /*01bc*/ 	.word	0x000000ff
        /*01c0*/ 	.word	0x00000000
        /*01c4*/ 	.short	0x010a
        /*01c6*/ 	.byte	0x04
	.zero		1


	//   ....[18]....
        /*01c8*/ 	.word	0x00001f90
        /*01cc*/ 	.word	0x000000ff
        /*01d0*/ 	.word	0x00000000
        /*01d4*/ 	.short	0x010a
        /*01d6*/ 	.byte	0x04
	.zero		1


	//   ....[19]....
        /*01d8*/ 	.word	0x000023c0
        /*01dc*/ 	.word	0x00000005
        /*01e0*/ 	.word	0x00000000
        /*01e4*/ 	.short	0x0101
        /*01e6*/ 	.byte	0x3f
	.zero		1


	//   ....[20]....
        /*01e8*/ 	.word	0x000024c0
        /*01ec*/ 	.word	0x00000065
        /*01f0*/ 	.word	0x00000000
        /*01f4*/ 	.short	0x0101
        /*01f6*/ 	.byte	0x32
	.zero		1


	//   ....[21]....
        /*01f8*/ 	.word	0x000025b0
        /*01fc*/ 	.word	0x00000003
        /*0200*/ 	.word	0x00000000
        /*0204*/ 	.short	0x0101
        /*0206*/ 	.byte	0x3f
	.zero		1


	//   ....[22]....
        /*0208*/ 	.word	0x00002610
        /*020c*/ 	.word	0x00000060
        /*0210*/ 	.word	0x00000008
        /*0214*/ 	.short	0x010a
        /*0216*/ 	.byte	0x3f
	.zero		1


	//   ....[23]....
        /*0218*/ 	.word	0x00006700
        /*021c*/ 	.word	0x00000061
        /*0220*/ 	.word	0x00000000
        /*0224*/ 	.short	0x0101
        /*0226*/ 	.byte	0x32
	.zero		1


	//   ....[24]....
        /*0228*/ 	.word	0x00007150
        /*022c*/ 	.word	0x0000000c
        /*0230*/ 	.word	0x00000020
        /*0234*/ 	.short	0x010a
        /*0236*/ 	.byte	0x3f
	.zero		1


	//   ....[25]....
        /*0238*/ 	.word	0x00007650
        /*023c*/ 	.word	0x00000004
        /*0240*/ 	.word	0x00000078
        /*0244*/ 	.short	0x0101
        /*0246*/ 	.byte	0x3f
	.zero		1


	//   ....[26]....
        /*0248*/ 	.word	0x00007d60
        /*024c*/ 	.word	0x00000007
        /*0250*/ 	.word	0x00000000
        /*0254*/ 	.short	0x010a
        /*0256*/ 	.byte	0x3f
	.zero		1


	//   ....[27]....
        /*0258*/ 	.word	0x00007de0
        /*025c*/ 	.word	0x00000009
        /*0260*/ 	.word	0x00000000
        /*0264*/ 	.short	0x010a
        /*0266*/ 	.byte	0x3f
	.zero		1


	//   ....[28]....
        /*0268*/ 	.word	0x00007e70
        /*026c*/ 	.word	0x00000006
        /*0270*/ 	.word	0x00000000
        /*0274*/ 	.short	0x010a
        /*0276*/ 	.byte	0x3f
	.zero		1


	//   ....[29]....
        /*0278*/ 	.word	0x00007f00
        /*027c*/ 	.word	0x00000003
        /*0280*/ 	.word	0x00000000
        /*0284*/ 	.short	0x010a
        /*0286*/ 	.byte	0x3f
	.zero		1


	//   ....[30]....
        /*0288*/ 	.word	0x00007f60
        /*028c*/ 	.word	0x00000060
        /*0290*/ 	.word	0xfffffff8
        /*0294*/ 	.short	0x010a
        /*0296*/ 	.byte	0x3f
	.zero		1


	//   ....[31]....
        /*0298*/ 	.word	0x00007fb0
        /*029c*/ 	.word	0x00000003
        /*02a0*/ 	.word	0x00000000
        /*02a4*/ 	.short	0x010a
        /*02a6*/ 	.byte	0x3f
	.zero		1


	//   ....[32]....
        /*02a8*/ 	.word	0x00008010
        /*02ac*/ 	.word	0x00000005
        /*02b0*/ 	.word	0x00000000
        /*02b4*/ 	.short	0x010a
        /*02b6*/ 	.byte	0x3f
	.zero		1


	//   ....[33]....
        /*02b8*/ 	.word	0x00008060
        /*02bc*/ 	.word	0x00000060
        /*02c0*/ 	.word	0x00000008
        /*02c4*/ 	.short	0x010a
        /*02c6*/ 	.byte	0x3f
	.zero		1


	//   ....[34]....
        /*02c8*/ 	.word	0x00008130
        /*02cc*/ 	.word	0x0000000c
        /*02d0*/ 	.word	0x00000020
        /*02d4*/ 	.short	0x010a
        /*02d6*/ 	.byte	0x3f
	.zero		1


	//   ....[35]....
        /*02d8*/ 	.word	0x00008200
        /*02dc*/ 	.word	0x00000007
        /*02e0*/ 	.word	0x00000000
        /*02e4*/ 	.short	0x010a
        /*02e6*/ 	.byte	0x3f
	.zero		1


	//   ....[36]....
        /*02e8*/ 	.word	0x00008250
        /*02ec*/ 	.word	0x00000009
        /*02f0*/ 	.word	0x00000000
        /*02f4*/ 	.short	0x010a
        /*02f6*/ 	.byte	0x3f
	.zero		1


	//   ....[37]....
        /*02f8*/ 	.word	0x000082a0
        /*02fc*/ 	.word	0x00000006
        /*0300*/ 	.word	0x00000000
        /*0304*/ 	.short	0x010a
        /*0306*/ 	.byte	0x3f
	.zero		1


	//----- nvinfo : EIATTR_NUM_MBARRIERS
	.align		4
.L_35:
        /*0308*/ 	.byte	0x03, 0x38
        /*030a*/ 	.short	0x000e


	//----- nvinfo : EIATTR_EXIT_INSTR_OFFSETS
	.align		4
        /*030c*/ 	.byte	0x04, 0x1c
        /*030e*/ 	.short	(.L_37 - .L_36)


	//   ....[0]....
.L_36:
        /*0310*/ 	.word	0x00001420


	//   ....[1]....
        /*0314*/ 	.word	0x00001480


	//   ....[2]....
        /*0318*/ 	.word	0x00006e40


	//   ....[3]....
        /*031c*/ 	.word	0x00006e70


	//   ....[4]....
        /*0320*/ 	.word	0x00007f50


	//----- nvinfo : EIATTR_MAX_THREADS
	.align		4
.L_37:
        /*0324*/ 	.byte	0x04, 0x05
        /*0326*/ 	.short	(.L_39 - .L_38)
.L_38:
        /*0328*/ 	.word	0x00000180
        /*032c*/ 	.word	0x00000001
        /*0330*/ 	.word	0x00000001


	//----- nvinfo : EIATTR_CRS_STACK_SIZE
	.align		4
.L_39:
        /*0334*/ 	.byte	0x04, 0x1e
        /*0336*/ 	.short	(.L_41 - .L_40)
.L_40:
        /*0338*/ 	.word	0x00000000


	//----- nvinfo : EIATTR_CBANK_PARAM_SIZE
	.align		4
.L_41:
        /*033c*/ 	.byte	0x03, 0x19
        /*033e*/ 	.short	0x0470


	//----- nvinfo : EIATTR_PARAM_CBANK
	.align		4
        /*0340*/ 	.byte	0x04, 0x0a
        /*0342*/ 	.short	(.L_43 - .L_42)
	.align		4
.L_42:
        /*0344*/ 	.word	index@(.nv.constant0._ZN7cutlass13device_kernelINS_4gemm6kernel13GemmUniversalIN4cute5tupleIJiiiiEEENS1_10collective13CollectiveMmaINS1_34MainloopSm90TmaGmmaWarpSpecializedILi4ENS5_IJNS4_1CILi1EEENSA_ILi2EEESB_EEENS1_32KernelTmaWarpSpecializedPingpongEEENS5_IJNSA_ILi64EEENSA_ILi128EEESH_EEENS_6half_tENS5_IJlSB_lEEESJ_SK_NS4_8TiledMMAINS4_8MMA_AtomIJNS4_4SM904GMMA26MMA_64x128x16_F32F16F16_SSILNSO_5MajorE0ELSQ_0ELNSO_7ScaleInE1ELSR_1EEEEEENS4_6LayoutINS5_IJSB_SB_SB_EEENS5_IJNSA_ILi0EEESW_SW_EEEEENS5_IJNS4_10UnderscoreESZ_SZ_EEEEENS4_23SM90_TMA_LOAD_MULTICASTENS4_14ComposedLayoutINS4_7SwizzleILi3ELi4ELi3EEENS4_18smem_ptr_flag_bitsILi16EEENSU_INS5_IJNSA_ILi8EEESG_EEENS5_IJSG_SB_EEEEEEEvNS4_8identityENS4_13SM90_TMA_LOADES1C_vS1D_EENS_8epilogue10collective6detail29Sm90TmaWarpSpecializedAdapterINS1H_15DefaultEpilogueISJ_SK_SK_NS1G_6thread17LinearCombinationISJ_Li1EffLNS1L_9ScaleType4KindE0ELNS_15FloatRoundStyleE2ESJ_EENS1_15EpilogueDefaultEEEEEvvEEEEvNT_6ParamsE)
        /*0348*/ 	.short	0x0210
        /*034a*/ 	.short	0x0470


	//----- nvinfo : EIATTR_SW_WAR
	.align		4
.L_43:
        /*034c*/ 	.byte	0x04, 0x36
        /*034e*/ 	.short	(.L_45 - .L_44)
.L_44:
        /*0350*/ 	.word	0x00000008
.L_45:


//--------------------- .nv.callgraph             --------------------------
	.section	.nv.callgraph,"",@"SHT_CUDA_CALLGRAPH"
	.align	4
	.sectionentsize	8
	.align		4
        /*0000*/ 	.word	0x00000000
	.align		4
        /*0004*/ 	.word	0xffffffff
	.align		4
        /*0008*/ 	.word	index@(_ZN7cutlass13device_kernelINS_4gemm6kernel13GemmUniversalIN4cute5tupleIJiiiiEEENS1_10collective13CollectiveMmaINS1_34MainloopSm90TmaGmmaWarpSpecializedILi4ENS5_IJNS4_1CILi1EEENSA_ILi2EEESB_EEENS1_32KernelTmaWarpSpecializedPingpongEEENS5_IJNSA_ILi64EEENSA_ILi128EEESH_EEENS_6half_tENS5_IJlSB_lEEESJ_SK_NS4_8TiledMMAINS4_8MMA_AtomIJNS4_4SM904GMMA26MMA_64x128x16_F32F16F16_SSILNSO_5MajorE0ELSQ_0ELNSO_7ScaleInE1ELSR_1EEEEEENS4_6LayoutINS5_IJSB_SB_SB_EEENS5_IJNSA_ILi0EEESW_SW_EEEEENS5_IJNS4_10UnderscoreESZ_SZ_EEEEENS4_23SM90_TMA_LOAD_MULTICASTENS4_14ComposedLayoutINS4_7SwizzleILi3ELi4ELi3EEENS4_18smem_ptr_flag_bitsILi16EEENSU_INS5_IJNSA_ILi8EEESG_EEENS5_IJSG_SB_EEEEEEEvNS4_8identityENS4_13SM90_TMA_LOADES1C_vS1D_EENS_8epilogue10collective6detail29Sm90TmaWarpSpecializedAdapterINS1H_15DefaultEpilogueISJ_SK_SK_NS1G_6thread17LinearCombinationISJ_Li1EffLNS1L_9ScaleType4KindE0ELNS_15FloatRoundStyleE2ESJ_EENS1_15EpilogueDefaultEEEEEvvEEEEvNT_6ParamsE)
	.align		4
        /*000c*/ 	.word	index@(__assertfail)
	.align		4
        /*0010*/ 	.word	0x00000000
	.align		4
        /*0014*/ 	.word	0xfffffffe
	.align		4
        /*0018*/ 	.word	0x00000000
	.align		4
        /*001c*/ 	.word	0xfffffffd
	.align		4
        /*0020*/ 	.word	0x00000000
	.align		4
        /*0024*/ 	.word	0xfffffffc


//--------------------- .nv.constant4             --------------------------
	.section	.nv.constant4,"a",@progbits
	.align	8
	.align		8
.nv.constant4:
        /*0000*/ 	.dword	__assertfail
	.align		8
        /*0008*/ 	.dword	__unnamed_1
	.align		8
        /*0010*/ 	.dword	_ZN39_INTERNAL_a4eded1a_4_k_cu_6acd28b8_27044cuda3std3__45__cpo5beginE
	.align		8
        /*0018*/ 	.dword	_ZN39_INTERNAL_a4eded1a_4_k_cu_6acd28b8_27044cuda3std3__45__cpo3endE
	.align		8
        /*0020*/ 	.dword	_ZN39_INTERNAL_a4eded1a_4_k_cu_6acd28b8_27044cuda3std3__45__cpo6cbeginE
	.align		8
        /*0028*/ 	.dword	_ZN39_INTERNAL_a4eded1a_4_k_cu_6acd28b8_27044cuda3std3__45__cpo4cendE
	.align		8
        /*0030*/ 	.dword	_ZN39_INTERNAL_a4eded1a_4_k_cu_6acd28b8_27044cuda3std3__441_GLOBAL__N__a4eded1a_4_k_cu_6acd28b8_27046ignoreE
	.align		8
        /*0038*/ 	.dword	_ZN39_INTERNAL_a4eded1a_4_k_cu_6acd28b8_27044cuda3std3__419piecewise_constructE
	.align		8
        /*0040*/ 	.dword	_ZN39_INTERNAL_a4eded1a_4_k_cu_6acd28b8_27044cuda3std3__48in_placeE
	.align		8
        /*0048*/ 	.dword	_ZN39_INTERNAL_a4eded1a_4_k_cu_6acd28b8_27044cuda3std6ranges3__45__cpo4swapE
	.align		8
        /*0050*/ 	.dword	_ZN39_INTERNAL_a4eded1a_4_k_cu_6acd28b8_27044cuda3std6ranges3__45__cpo9iter_moveE
	.align		8
        /*0058*/ 	.dword	_ZN39_INTERNAL_a4eded1a_4_k_cu_6acd28b8_27044cute7productE
	.align		8
        /*0060*/ 	.dword	_ZN39_INTERNAL_a4eded1a_4_k_cu_6acd28b8_27044cute1_E
	.align		8
        /*0068*/ 	.dword	$str$22
	.align		8
        /*0070*/ 	.dword	$str$23


//--------------------- .text._ZN7cutlass13device_kernelINS_4gemm6kernel13GemmUniversalIN4cute5tupleIJiiiiEEENS1_10collective13CollectiveMmaINS1_34MainloopSm90TmaGmmaWarpSpecializedILi4ENS5_IJNS4_1CILi1EEENSA_ILi2EEESB_EEENS1_32KernelTmaWarpSpecializedPingpongEEENS5_IJNSA_ILi64EEENSA_ILi128EEESH_EEENS_6half_tENS5_IJlSB_lEEESJ_SK_NS4_8TiledMMAINS4_8MMA_AtomIJNS4_4SM904GMMA26MMA_64x128x16_F32F16F16_SSILNSO_5MajorE0ELSQ_0ELNSO_7ScaleInE1ELSR_1EEEEEENS4_6LayoutINS5_IJSB_SB_SB_EEENS5_IJNSA_ILi0EEESW_SW_EEEEENS5_IJNS4_10UnderscoreESZ_SZ_EEEEENS4_23SM90_TMA_LOAD_MULTICASTENS4_14ComposedLayoutINS4_7SwizzleILi3ELi4ELi3EEENS4_18smem_ptr_flag_bitsILi16EEENSU_INS5_IJNSA_ILi8EEESG_EEENS5_IJSG_SB_EEEEEEEvNS4_8identityENS4_13SM90_TMA_LOADES1C_vS1D_EENS_8epilogue10collective6detail29Sm90TmaWarpSpecializedAdapterINS1H_15DefaultEpilogueISJ_SK_SK_NS1G_6thread17LinearCombinationISJ_Li1EffLNS1L_9ScaleType4KindE0ELNS_15FloatRoundStyleE2ESJ_EENS1_15EpilogueDefaultEEEEEvvEEEEvNT_6ParamsE --------------------------
	.section	.text._ZN7cutlass13device_kernelINS_4gemm6kernel13GemmUniversalIN4cute5tupleIJiiiiEEENS1_10collective13CollectiveMmaINS1_34MainloopSm90TmaGmmaWarpSpecializedILi4ENS5_IJNS4_1CILi1EEENSA_ILi2EEESB_EEENS1_32KernelTmaWarpSpecializedPingpongEEENS5_IJNSA_ILi64EEENSA_ILi128EEESH_EEENS_6half_tENS5_IJlSB_lEEESJ_SK_NS4_8TiledMMAINS4_8MMA_AtomIJNS4_4SM904GMMA26MMA_64x128x16_F32F16F16_SSILNSO_5MajorE0ELSQ_0ELNSO_7ScaleInE1ELSR_1EEEEEENS4_6LayoutINS5_IJSB_SB_SB_EEENS5_IJNSA_ILi0EEESW_SW_EEEEENS5_IJNS4_10UnderscoreESZ_SZ_EEEEENS4_23SM90_TMA_LOAD_MULTICASTENS4_14ComposedLayoutINS4_7SwizzleILi3ELi4ELi3EEENS4_18smem_ptr_flag_bitsILi16EEENSU_INS5_IJNSA_ILi8EEESG_EEENS5_IJSG_SB_EEEEEEEvNS4_8identityENS4_13SM90_TMA_LOADES1C_vS1D_EENS_8epilogue10collective6detail29Sm90TmaWarpSpecializedAdapterINS1H_15DefaultEpilogueISJ_SK_SK_NS1G_6thread17LinearCombinationISJ_Li1EffLNS1L_9ScaleType4KindE0ELNS_15FloatRoundStyleE2ESJ_EENS1_15EpilogueDefaultEEEEEvvEEEEvNT_6ParamsE,"ax",@progbits
	.align	128
.text._ZN7cutlass13device_kernelINS_4gemm6kernel13GemmUniversalIN4cute5tupleIJiiiiEEENS1_10collective13CollectiveMmaINS1_34MainloopSm90TmaGmmaWarpSpecializedILi4ENS5_IJNS4_1CILi1EEENSA_ILi2EEESB_EEENS1_32KernelTmaWarpSpecializedPingpongEEENS5_IJNSA_ILi64EEENSA_ILi128EEESH_EEENS_6half_tENS5_IJlSB_lEEESJ_SK_NS4_8TiledMMAINS4_8MMA_AtomIJNS4_4SM904GMMA26MMA_64x128x16_F32F16F16_SSILNSO_5MajorE0ELSQ_0ELNSO_7ScaleInE1ELSR_1EEEEEENS4_6LayoutINS5_IJSB_SB_SB_EEENS5_IJNSA_ILi0EEESW_SW_EEEEENS5_IJNS4_10UnderscoreESZ_SZ_EEEEENS4_23SM90_TMA_LOAD_MULTICASTENS4_14ComposedLayoutINS4_7SwizzleILi3ELi4ELi3EEENS4_18smem_ptr_flag_bitsILi16EEENSU_INS5_IJNSA_ILi8EEESG_EEENS5_IJSG_SB_EEEEEEEvNS4_8identityENS4_13SM90_TMA_LOADES1C_vS1D_EENS_8epilogue10collective6detail29Sm90TmaWarpSpecializedAdapterINS1H_15DefaultEpilogueISJ_SK_SK_NS1G_6thread17LinearCombinationISJ_Li1EffLNS1L_9ScaleType4KindE0ELNS_15FloatRoundStyleE2ESJ_EENS1_15EpilogueDefaultEEEEEvvEEEEvNT_6ParamsE:
        .type           _ZN7cutlass13device_kernelINS_4gemm6kernel13GemmUniversalIN4cute5tupleIJiiiiEEENS1_10collective13CollectiveMmaINS1_34MainloopSm90TmaGmmaWarpSpecializedILi4ENS5_IJNS4_1CILi1EEENSA_ILi2EEESB_EEENS1_32KernelTmaWarpSpecializedPingpongEEENS5_IJNSA_ILi64EEENSA_ILi128EEESH_EEENS_6half_tENS5_IJlSB_lEEESJ_SK_NS4_8TiledMMAINS4_8MMA_AtomIJNS4_4SM904GMMA26MMA_64x128x16_F32F16F16_SSILNSO_5MajorE0ELSQ_0ELNSO_7ScaleInE1ELSR_1EEEEEENS4_6LayoutINS5_IJSB_SB_SB_EEENS5_IJNSA_ILi0EEESW_SW_EEEEENS5_IJNS4_10UnderscoreESZ_SZ_EEEEENS4_23SM90_TMA_LOAD_MULTICASTENS4_14ComposedLayoutINS4_7SwizzleILi3ELi4ELi3EEENS4_18smem_ptr_flag_bitsILi16EEENSU_INS5_IJNSA_ILi8EEESG_EEENS5_IJSG_SB_EEEEEEEvNS4_8identityENS4_13SM90_TMA_LOADES1C_vS1D_EENS_8epilogue10collective6detail29Sm90TmaWarpSpecializedAdapterINS1H_15DefaultEpilogueISJ_SK_SK_NS1G_6thread17LinearCombinationISJ_Li1EffLNS1L_9ScaleType4KindE0ELNS_15FloatRoundStyleE2ESJ_EENS1_15EpilogueDefaultEEEEEvvEEEEvNT_6ParamsE,@function
        .size           _ZN7cutlass13device_kernelINS_4gemm6kernel13GemmUniversalIN4cute5tupleIJiiiiEEENS1_10collective13CollectiveMmaINS1_34MainloopSm90TmaGmmaWarpSpecializedILi4ENS5_IJNS4_1CILi1EEENSA_ILi2EEESB_EEENS1_32KernelTmaWarpSpecializedPingpongEEENS5_IJNSA_ILi64EEENSA_ILi128EEESH_EEENS_6half_tENS5_IJlSB_lEEESJ_SK_NS4_8TiledMMAINS4_8MMA_AtomIJNS4_4SM904GMMA26MMA_64x128x16_F32F16F16_SSILNSO_5MajorE0ELSQ_0ELNSO_7ScaleInE1ELSR_1EEEEEENS4_6LayoutINS5_IJSB_SB_SB_EEENS5_IJNSA_ILi0EEESW_SW_EEEEENS5_IJNS4_10UnderscoreESZ_SZ_EEEEENS4_23SM90_TMA_LOAD_MULTICASTENS4_14ComposedLayoutINS4_7SwizzleILi3ELi4ELi3EEENS4_18smem_ptr_flag_bitsILi16EEENSU_INS5_IJNSA_ILi8EEESG_EEENS5_IJSG_SB_EEEEEEEvNS4_8identityENS4_13SM90_TMA_LOADES1C_vS1D_EENS_8epilogue10collective6detail29Sm90TmaWarpSpecializedAdapterINS1H_15DefaultEpilogueISJ_SK_SK_NS1G_6thread17LinearCombinationISJ_Li1EffLNS1L_9ScaleType4KindE0ELNS_15FloatRoundStyleE2ESJ_EENS1_15EpilogueDefaultEEEEEvvEEEEvNT_6ParamsE,(.L_x_200 - _ZN7cutlass13device_kernelINS_4gemm6kernel13GemmUniversalIN4cute5tupleIJiiiiEEENS1_10collective13CollectiveMmaINS1_34MainloopSm90TmaGmmaWarpSpecializedILi4ENS5_IJNS4_1CILi1EEENSA_ILi2EEESB_EEENS1_32KernelTmaWarpSpecializedPingpongEEENS5_IJNSA_ILi64EEENSA_ILi128EEESH_EEENS_6half_tENS5_IJlSB_lEEESJ_SK_NS4_8TiledMMAINS4_8MMA_AtomIJNS4_4SM904GMMA26MMA_64x128x16_F32F16F16_SSILNSO_5MajorE0ELSQ_0ELNSO_7ScaleInE1ELSR_1EEEEEENS4_6LayoutINS5_IJSB_SB_SB_EEENS5_IJNSA_ILi0EEESW_SW_EEEEENS5_IJNS4_10UnderscoreESZ_SZ_EEEEENS4_23SM90_TMA_LOAD_MULTICASTENS4_14ComposedLayoutINS4_7SwizzleILi3ELi4ELi3EEENS4_18smem_ptr_flag_bitsILi16EEENSU_INS5_IJNSA_ILi8EEESG_EEENS5_IJSG_SB_EEEEEEEvNS4_8identityENS4_13SM90_TMA_LOADES1C_vS1D_EENS_8epilogue10collective6detail29Sm90TmaWarpSpecializedAdapterINS1H_15DefaultEpilogueISJ_SK_SK_NS1G_6thread17LinearCombinationISJ_Li1EffLNS1L_9ScaleType4KindE0ELNS_15FloatRoundStyleE2ESJ_EENS1_15EpilogueDefaultEEEEEvvEEEEvNT_6ParamsE)
        .other          _ZN7cutlass13device_kernelINS_4gemm6kernel13GemmUniversalIN4cute5tupleIJiiiiEEENS1_10collective13CollectiveMmaINS1_34MainloopSm90TmaGmmaWarpSpecializedILi4ENS5_IJNS4_1CILi1EEENSA_ILi2EEESB_EEENS1_32KernelTmaWarpSpecializedPingpongEEENS5_IJNSA_ILi64EEENSA_ILi128EEESH_EEENS_6half_tENS5_IJlSB_lEEESJ_SK_NS4_8TiledMMAINS4_8MMA_AtomIJNS4_4SM904GMMA26MMA_64x128x16_F32F16F16_SSILNSO_5MajorE0ELSQ_0ELNSO_7ScaleInE1ELSR_1EEEEEENS4_6LayoutINS5_IJSB_SB_SB_EEENS5_IJNSA_ILi0EEESW_SW_EEEEENS5_IJNS4_10UnderscoreESZ_SZ_EEEEENS4_23SM90_TMA_LOAD_MULTICASTENS4_14ComposedLayoutINS4_7SwizzleILi3ELi4ELi3EEENS4_18smem_ptr_flag_bitsILi16EEENSU_INS5_IJNSA_ILi8EEESG_EEENS5_IJSG_SB_EEEEEEEvNS4_8identityENS4_13SM90_TMA_LOADES1C_vS1D_EENS_8epilogue10collective6detail29Sm90TmaWarpSpecializedAdapterINS1H_15DefaultEpilogueISJ_SK_SK_NS1G_6thread17LinearCombinationISJ_Li1EffLNS1L_9ScaleType4KindE0ELNS_15FloatRoundStyleE2ESJ_EENS1_15EpilogueDefaultEEEEEvvEEEEvNT_6ParamsE,@"STO_CUDA_ENTRY STV_DEFAULT"
_ZN7cutlass13device_kernelINS_4gemm6kernel13GemmUniversalIN4cute5tupleIJiiiiEEENS1_10collective13CollectiveMmaINS1_34MainloopSm90TmaGmmaWarpSpecializedILi4ENS5_IJNS4_1CILi1EEENSA_ILi2EEESB_EEENS1_32KernelTmaWarpSpecializedPingpongEEENS5_IJNSA_ILi64EEENSA_ILi128EEESH_EEENS_6half_tENS5_IJlSB_lEEESJ_SK_NS4_8TiledMMAINS4_8MMA_AtomIJNS4_4SM904GMMA26MMA_64x128x16_F32F16F16_SSILNSO_5MajorE0ELSQ_0ELNSO_7ScaleInE1ELSR_1EEEEEENS4_6LayoutINS5_IJSB_SB_SB_EEENS5_IJNSA_ILi0EEESW_SW_EEEEENS5_IJNS4_10UnderscoreESZ_SZ_EEEEENS4_23SM90_TMA_LOAD_MULTICASTENS4_14ComposedLayoutINS4_7SwizzleILi3ELi4ELi3EEENS4_18smem_ptr_flag_bitsILi16EEENSU_INS5_IJNSA_ILi8EEESG_EEENS5_IJSG_SB_EEEEEEEvNS4_8identityENS4_13SM90_TMA_LOADES1C_vS1D_EENS_8epilogue10collective6detail29Sm90TmaWarpSpecializedAdapterINS1H_15DefaultEpilogueISJ_SK_SK_NS1G_6thread17LinearCombinationISJ_Li1EffLNS1L_9ScaleType4KindE0ELNS_15FloatRoundStyleE2ESJ_EENS1_15EpilogueDefaultEEEEEvvEEEEvNT_6ParamsE:
[----:B------:R-:W0:Y:S01]  /*0000*/  LDC R1, c[0x0][0x28] ;  /* 0x00000a00ff017b82 */ /* 0x000e220000000800 */
[----:B------:R-:W1:Y:S01]  /*0010*/  S2R R3, SR_TID.X ;  /* 0x0000000000037919 */ /* 0x000e620000002100 */
[----:B------:R-:W-:Y:S01]  /*0020*/  ELECT P0, URZ, PT ;  /* 0x00000000003f782f */ /* 0x000fe20003800000 */
[----:B------:R-:W-:Y:S01]  /*0030*/  BSSY B0, `(.L_x_0) ;  /* 0x0000014000007945 */ /* 0x000fe20003800000 */
[--C-:B-1----:R-:W-:Y:S02]  /*0040*/  SHF.R.U32.HI R0, RZ, 0x5, R3.reuse ;  /* 0x00000005ff007819 */ /* 0x102fe40000011603 */
[----:B------:R-:W-:-:S03]  /*0050*/  SHF.R.U32.HI R5, RZ, 0x7, R3 ;  /* 0x00000007ff057819 */ /* 0x000fc60000011603 */
[----:B------:R-:W1:Y:S02]  /*0060*/  SHFL.IDX PT, R2, R0, RZ, 0x1f ;  /* 0x00001fff00027589 */ /* 0x000e6400000e0000 */
[----:B-1----:R-:W-:Y:S02]  /*0070*/  R2UR UR6, R2 ;  /* 0x00000000020672ca */ /* 0x002fe400000e0000 */
[----:B------:R1:W2:Y:S11]  /*0080*/  SHFL.IDX PT, R2, R5, RZ, 0x1f ;  /* 0x00001fff05027589 */ /* 0x0002b600000e0000 */
[----:B------:R-:W-:-:S02]  /*0090*/  USHF.R.S32.HI UR4, URZ, 0x1f, UR6 ;  /* 0x0000001f3f047899 */ /* 0x000fc40008011406 */
[----:B------:R-:W-:Y:S02]  /*00a0*/  ISETP.NE.OR P0, PT, RZ, UR6, !P0 ;  /* 0x00000006ff007c0c */ /* 0x000fe4000c705670 */
[----:B------:R-:W-:-:S04]  /*00b0*/  ULEA.HI UR4, UR4, UR6, URZ, 0x2 ;  /* 0x0000000604047291 */ /* 0x000fc8000f8f103f */
[----:B------:R-:W-:-:S04]  /*00c0*/  ULOP3.LUT UR4, UR4, 0xfffffffc, URZ, 0xc0, !UPT ;  /* 0xfffffffc04047892 */ /* 0x000fc8000f8ec03f */
[----:B------:R-:W-:-:S03]  /*00d0*/  UIADD3 UR6, UR6, -UR4, URZ ;  /* 0x8000000406067290 */ /* 0x000fc6000fffe03f */
[----:B012---:R-:W-:Y:S09]  /*00e0*/  @P0 BRA `(.L_x_1) ;  /* 0x0000000000200947 */ /* 0x007ff20003800000 */
[----:B------:R-:W-:Y:S02]  /*00f0*/  ULDC.64 UR4, c[0x0][0x198] ;  /* 0x0000660000047ab9 */ /* 0x000fe40000000a00 */
[----:B------:R-:W-:Y:S02]  /*0100*/  UIADD3 UR8, UP0, UR4, 0xf0, URZ ;  /* 0x000000f004087890 */ /* 0x000fe4000ff1e03f */
[----:B------:R-:W-:Y:S02]  /*0110*/  UIADD3 UR4, UP1, UR4, 0x1f0, URZ ;  /* 0x000001f004047890 */ /* 0x000fe4000ff3e03f */
[----:B------:R-:W-:Y:S02]  /*0120*/  UIADD3.X UR9, URZ, UR5, URZ, UP0, !UPT ;  /* 0x000000053f097290 */ /* 0x000fe400087fe43f */
[----:B------:R-:W-:-:S07]  /*0130*/  UIADD3.X UR5, URZ, UR5, URZ, UP1, !UPT ;  /* 0x000000053f057290 */ /* 0x000fce0008ffe43f */
[----:B------:R0:W-:Y:S02]  /*0140*/  UTMACCTL.PF [UR8] ;  /* 0x00000000080079b9 */ /* 0x0001e40008040000 */
[----:B------:R0:W-:Y:S02]  /*0150*/  UTMACCTL.PF [UR4] ;  /* 0x00000000040079b9 */ /* 0x0001e40008040000 */
[----:B0-----:R-:W-:Y:S01]  /*0160*/  NOP ;  /* 0x0000000000007918 */ /* 0x001fe20000000000 */
.L_x_1:
[----:B------:R-:W-:Y:S05]  /*0170*/  BSYNC B0 ;  /* 0x0000000000007941 */ /* 0x000fea0003800000 */
.L_x_0:
[----:B------:R-:W0:Y:S01]  /*0180*/  SHFL.IDX PT, R6, R0, RZ, 0x1f ;  /* 0x00001fff00067589 */ /* 0x000e2200000e0000 */
[----:B------:R-:W-:Y:S01]  /*0190*/  R2UR UR19, R2 ;  /* 0x00000000021372ca */ /* 0x000fe200000e0000 */
[----:B------:R-:W-:Y:S01]  /*01a0*/  UISETP.NE.AND UP0, UPT, UR6, 0x3, UPT ;  /* 0x000000030600788c */ /* 0x000fe2000bf05270 */
[----:B------:R-:W-:-:S03]  /*01b0*/  SHF.R.S32.HI R2, RZ, 0x1f, R3 ;  /* 0x0000001fff027819 */ /* 0x000fc60000011403 */
[----:B------:R-:W-:Y:S01]  /*01c0*/  UISETP.EQ.OR UP0, UPT, UR6, URZ, !UP0 ;  /* 0x0000003f0600728c */ /* 0x000fe2000c702670 */
[----:B------:R-:W-:-:S07]  /*01d0*/  LEA.HI R2, R2, R3, RZ, 0x7 ;  /* 0x0000000302027211 */ /* 0x000fce00078f38ff */
[----:B------:R-:W-:Y:S02]  /*01e0*/  UIADD3 UR14, UR19, -0x1, URZ ;  /* 0xffffffff130e7890 */ /* 0x000fe4000fffe03f */
[----:B------:R-:W-:Y:S02]  /*01f0*/  UISETP.EQ.AND UP0, UPT, UR19, URZ, UP0 ;  /* 0x0000003f1300728c */ /* 0x000fe40008702270 */
[----:B------:R-:W-:Y:S02]  /*0200*/  UISETP.GE.U32.AND UP1, UPT, UR14, 0x2, UPT ;  /* 0x000000020e00788c */ /* 0x000fe4000bf26070 */
[----:B------:R-:W-:Y:S01]  /*0210*/  USEL UR40, URZ, 0x1, !UP0 ;  /* 0x000000013f287887 */ /* 0x000fe2000c000000 */
[----:B0-----:R-:W-:-:S03]  /*0220*/  ISETP.NE.AND P0, PT, R6, RZ, PT ;  /* 0x000000ff0600720c */ /* 0x001fc60003f05270 */
[----:B------:R-:W-:-:S10]  /*0230*/  USEL UR40, UR40, 0x2, UP1 ;  /* 0x0000000228287887 */ /* 0x000fd40008800000 */
[----:B------:R-:W-:Y:S05]  /*0240*/  @P0 BRA `(.L_x_2) ;  /* 0x0000000000580947 */ /* 0x000fea0003800000 */
[----:B------:R-:W0:Y:S01]  /*0250*/  S2UR UR7, SR_CgaCtaId ;  /* 0x00000000000779c3 */ /* 0x000e220000008800 */
[----:B------:R-:W-:Y:S01]  /*0260*/  UMOV UR4, 0x400 ;  /* 0x0000040000047882 */ /* 0x000fe20000000000 */
[----:B------:R-:W-:Y:S01]  /*0270*/  UMOV UR5, 0x1 ;  /* 0x0000000100057882 */ /* 0x000fe20000000000 */
[----:B------:R-:W-:Y:S01]  /*0280*/  UMOV UR8, 0x2 ;  /* 0x0000000200087882 */ /* 0x000fe20000000000 */
[----:B------:R-:W-:Y:S01]  /*0290*/  ELECT P0, URZ, PT ;  /* 0x00000000003f782f */ /* 0x000fe20003800000 */
[----:B------:R-:W-:-:S04]  /*02a0*/  UIADD3 UR8, -UR8, 0x100000, URZ ;  /* 0x0010000008087890 */ /* 0x000fc8000fffe13f */
[----:B------:R-:W-:Y:S02]  /*02b0*/  USHF.L.U32 UR9, UR8, 0xb, URZ ;  /* 0x0000000b08097899 */ /* 0x000fe4000800063f */
[----:B------:R-:W-:Y:S02]  /*02c0*/  USHF.L.U32 UR8, UR8, 0x1, URZ ;  /* 0x0000000108087899 */ /* 0x000fe4000800063f */
[----:B0-----:R-:W-:Y:S02]  /*02d0*/  ULEA UR7, UR7, UR4, 0x18 ;  /* 0x0000000407077291 */ /* 0x001fe4000f8ec03f */
[----:B------:R-:W-:-:S04]  /*02e0*/  UIADD3 UR4, -UR5, 0x100000, URZ ;  /* 0x0010000005047890 */ /* 0x000fc8000fffe13f */
[----:B------:R-:W-:Y:S02]  /*02f0*/  USHF.L.U32 UR5, UR4, 0xb, URZ ;  /* 0x0000000b04057899 */ /* 0x000fe4000800063f */
[----:B------:R-:W-:Y:S01]  /*0300*/  USHF.L.U32 UR4, UR4, 0x1, URZ ;  /* 0x0000000104047899 */ /* 0x000fe2000800063f */
[----:B------:R-:W0:Y:S11]  /*0310*/  FENCE.VIEW.ASYNC.S ;  /* 0x00000000000073c6 */ /* 0x000e360000000000 */
[----:B0-----:R0:W1:Y:S01]  /*0320*/  SYNCS.EXCH.64 URZ, [UR7], UR4 ;  /* 0x00000004073f75b2 */ /* 0x0010620008000100 */
[----:B------:R0:W2:Y:S01]  /*0330*/  SYNCS.EXCH.64 URZ, [UR7+0x20], UR8 ;  /* 0x00002008073f75b2 */ /* 0x0000a20008000100 */
[----:B------:R0:W3:Y:S01]  /*0340*/  SYNCS.EXCH.64 URZ, [UR7+0x8], UR4 ;  /* 0x00000804073f75b2 */ /* 0x0000e20008000100 */
[----:B------:R0:W4:Y:S01]  /*0350*/  SYNCS.EXCH.64 URZ, [UR7+0x28], UR8 ;  /* 0x00002808073f75b2 */ /* 0x0001220008000100 */
[----:B------:R0:W0:Y:S01]  /*0360*/  SYNCS.EXCH.64 URZ, [UR7+0x10], UR4 ;  /* 0x00001004073f75b2 */ /* 0x0000220008000100 */
[----:B------:R0:W0:Y:S01]  /*0370*/  SYNCS.EXCH.64 URZ, [UR7+0x30], UR8 ;  /* 0x00003008073f75b2 */ /* 0x0000220008000100 */
[----:B------:R0:W0:Y:S01]  /*0380*/  SYNCS.EXCH.64 URZ, [UR7+0x18], UR4 ;  /* 0x00001804073f75b2 */ /* 0x0000220008000100 */
[----:B------:R0:W0:Y:S01]  /*0390*/  SYNCS.EXCH.64 URZ, [UR7+0x38], UR8 ;  /* 0x00003808073f75b2 */ /* 0x0000220008000100 */
[----:B------:R-:W-:Y:S01]  /*03a0*/  NOP ;  /* 0x0000000000007918 */ /* 0x000fe20000000000 */
.L_x_2:
[----:B------:R-:W5:Y:S01]  /*03b0*/  SHFL.IDX PT, R10, R0, RZ, 0x1f ;  /* 0x00001fff000a7589 */ /* 0x000f6200000e0000 */
[----:B------:R-:W1:Y:S01]  /*03c0*/  S2UR UR15, SR_CTAID.X ;  /* 0x00000000000f79c3 */ /* 0x000e620000002500 */
[----:B------:R-:W-:Y:S02]  /*03d0*/  ELECT P0, URZ, PT ;  /* 0x00000000003f782f */ /* 0x000fe40003800000 */
[----:B------:R-:W-:Y:S01]  /*03e0*/  SHF.R.S32.HI R11, RZ, 0x1f, R6 ;  /* 0x0000001fff0b7819 */ /* 0x000fe20000011406 */
[----:B------:R1:W2:Y:S01]  /*03f0*/  SHFL.IDX PT, R8, R0, RZ, 0x1f ;  /* 0x00001fff00087589 */ /* 0x0002a200000e0000 */
[----:B------:R-:W-:Y:S02]  /*0400*/  ELECT P1, URZ, PT ;  /* 0x00000000003f782f */ /* 0x000fe40003820000 */
[----:B------:R-:W-:Y:S01]  /*0410*/  LOP3.LUT R2, R2, 0xffffff80, RZ, 0xc0, !PT ;  /* 0xffffff8002027812 */ /* 0x000fe200078ec0ff */
[----:B0-----:R-:W-:Y:S01]  /*0420*/  ULDC UR4, c[0x0][0x150] ;  /* 0x0000540000047ab9 */ /* 0x001fe20000000800 */
[----:B------:R-:W-:Y:S01]  /*0430*/  LEA.HI R11, R11, R6, RZ, 0x2 ;  /* 0x000000060b0b7211 */ /* 0x000fe200078f10ff */
[----:B------:R-:W0:Y:S01]  /*0440*/  S2UR UR8, SR_CTAID.Y ;  /* 0x00000000000879c3 */ /* 0x000e220000002600 */
[----:B------:R-:W-:Y:S01]  /*0450*/  NOP ;  /* 0x0000000000007918 */ /* 0x000fe20000000000 */
[----:B------:R-:W-:Y:S01]  /*0460*/  IMAD.IADD R4, R3, 0x1, -R2 ;  /* 0x0000000103047824 */ /* 0x000fe200078e0a02 */
[----:B------:R-:W-:Y:S01]  /*0470*/  LOP3.LUT R11, R11, 0x3ffffffc, RZ, 0xc0, !PT ;  /* 0x3ffffffc0b0b7812 */ /* 0x000fe200078ec0ff */
[----:B------:R-:W-:Y:S01]  /*0480*/  NOP ;  /* 0x0000000000007918 */ /* 0x000fe20000000000 */
[----:B------:R-:W-:Y:S01]  /*0490*/  ULDC UR17, c[0x0][0x148] ;  /* 0x0000520000117ab9 */ /* 0x000fe20000000800 */
[----:B------:R-:W-:Y:S01]  /*04a0*/  UMOV UR20, 0x80 ;  /* 0x0000008000147882 */ /* 0x000fe20000000000 */
[----:B------:R-:W-:Y:S01]  /*04b0*/  SHF.R.S32.HI R9, RZ, 0x1f, R4 ;  /* 0x0000001fff097819 */ /* 0x000fe20000011404 */
[----:B------:R-:W-:Y:S01]  /*04c0*/  IMAD.IADD R11, R6, 0x1, -R11 ;  /* 0x00000001060b7824 */ /* 0x000fe200078e0a0b */
[----:B------:R-:W-:Y:S01]  /*04d0*/  ULDC UR12, c[0x0][0x144] ;  /* 0x00005100000c7ab9 */ /* 0x000fe20000000800 */
[----:B------:R-:W3:Y:S01]  /*04e0*/  SHFL.IDX PT, R5, R5, RZ, 0x1f ;  /* 0x00001fff05057589 */ /* 0x000ee200000e0000 */
[----:B------:R-:W-:-:S02]  /*04f0*/  LEA.HI R2, R9, R4, RZ, 0x3 ;  /* 0x0000000409027211 */ /* 0x000fc400078f18ff */
[----:B------:R-:W-:Y:S02]  /*0500*/  ISETP.NE.AND P3, PT, RZ, UR19, PT ;  /* 0x00000013ff007c0c */ /* 0x000fe4000bf65270 */
[----:B-----5:R-:W-:Y:S02]  /*0510*/  ISETP.NE.OR P0, PT, R10, RZ, !P0 ;  /* 0x000000ff0a00720c */ /* 0x020fe40004705670 */
[----:B-1----:R-:W-:Y:S02]  /*0520*/  I2FP.F32.U32 R0, UR15 ;  /* 0x0000000f00007c45 */ /* 0x002fe40008201000 */
[----:B--2---:R-:W-:Y:S02]  /*0530*/  ISETP.NE.OR P1, PT, R8, RZ, !P1 ;  /* 0x000000ff0800720c */ /* 0x004fe40004f25670 */
[----:B------:R-:W-:Y:S01]  /*0540*/  SHF.R.S32.HI R7, RZ, 0x3, R2 ;  /* 0x00000003ff077819 */ /* 0x000fe20000011402 */
[----:B------:R-:W-:Y:S01]  /*0550*/  FMUL R0, R0, UR4 ;  /* 0x0000000400007c20 */ /* 0x000fe20008400000 */
[----:B------:R-:W-:Y:S01]  /*0560*/  ULDC UR4, c[0x0][0x154] ;  /* 0x0000550000047ab9 */ /* 0x000fe20000000800 */
[----:B0-----:R-:W-:-:S02]  /*0570*/  I2FP.F32.U32 R6, UR8 ;  /* 0x0000000800067c45 */ /* 0x001fc40008201000 */
[----:B------:R-:W-:Y:S02]  /*0580*/  SHF.R.S32.HI R2, RZ, 0x1f, R2 ;  /* 0x0000001fff027819 */ /* 0x000fe40000011402 */
[----:B------:R-:W-:Y:S01]  /*0590*/  VOTEU.ALL UP2, P0 ;  /* 0x00000000003f7886 */ /* 0x000fe20000040000 */
[----:B------:R-:W-:Y:S01]  /*05a0*/  FMUL R6, R6, UR4 ;  /* 0x0000000406067c20 */ /* 0x000fe20008400000 */
[----:B------:R-:W0:Y:S01]  /*05b0*/  F2I.U32.TRUNC.NTZ R0, R0 ;  /* 0x0000000000007305 */ /* 0x000e22000020f000 */
[----:B------:R-:W-:Y:S01]  /*05c0*/  LEA.HI R2, R2, R7, RZ, 0x2 ;  /* 0x0000000702027211 */ /* 0x000fe200078f10ff */
[----:B------:R-:W-:Y:S01]  /*05d0*/  VOTEU.ALL UP3, P1 ;  /* 0x00000000003f7886 */ /* 0x000fe20000860000 */
[----:B------:R-:W1:Y:S01]  /*05e0*/  @!UP2 S2UR UR11, SR_CgaCtaId ;  /* 0x00000000000ba9c3 */ /* 0x000e620000008800 */
[----:B------:R-:W-:Y:S01]  /*05f0*/  UMOV UR4, 0x20 ;  /* 0x0000002000047882 */ /* 0x000fe20000000000 */
[----:B------:R-:W-:Y:S01]  /*0600*/  LOP3.LUT R2, R2, 0xfffffffc, RZ, 0xc0, !PT ;  /* 0xfffffffc02027812 */ /* 0x000fe200078ec0ff */
[----:B------:R-:W-:Y:S01]  /*0610*/  @!UP2 UMOV UR10, 0x400 ;  /* 0x00000400000aa882 */ /* 0x000fe20000000000 */
[----:B------:R-:W-:-:S04]  /*0620*/  @!UP2 UIADD3 UR4, -UR4, 0x100000, URZ ;  /* 0x001000000404a890 */ /* 0x000fc8000fffe13f */
[----:B------:R-:W-:Y:S02]  /*0630*/  @!UP2 USHF.L.U32 UR5, UR4, 0xb, URZ ;  /* 0x0000000b0405a899 */ /* 0x000fe4000800063f */
[----:B------:R-:W-:Y:S01]  /*0640*/  @!UP2 USHF.L.U32 UR4, UR4, 0x1, URZ ;  /* 0x000000010404a899 */ /* 0x000fe2000800063f */
[----:B------:R-:W2:Y:S01]  /*0650*/  F2I.U32.TRUNC.NTZ R6, R6 ;  /* 0x0000000600067305 */ /* 0x000ea2000020f000 */
[----:B------:R-:W-:Y:S01]  /*0660*/  VOTEU.ALL UP0, P0 ;  /* 0x00000000003f7886 */ /* 0x000fe20000000000 */
[----:B------:R-:W-:Y:S01]  /*0670*/  IMAD.IADD R2, R7, 0x1, -R2 ;  /* 0x0000000107027824 */ /* 0x000fe200078e0a02 */
[----:B------:R-:W5:Y:S01]  /*0680*/  @!UP3 S2UR UR18, SR_CgaCtaId ;  /* 0x000000000012b9c3 */ /* 0x000f620000008800 */
[----:B------:R-:W-:Y:S01]  /*0690*/  VOTEU.ALL UP1, P0 ;  /* 0x00000000003f7886 */ /* 0x000fe20000020000 */
[----:B------:R-:W-:Y:S01]  /*06a0*/  @!UP3 UMOV UR16, 0x400 ;  /* 0x000004000010b882 */ /* 0x000fe20000000000 */
[----:B------:R-:W-:Y:S01]  /*06b0*/  IMAD R2, R11, 0x4, R2 ;  /* 0x000000040b027824 */ /* 0x000fe200078e0202 */
[----:B0-----:R-:W-:Y:S01]  /*06c0*/  R2UR UR7, R0 ;  /* 0x00000000000772ca */ /* 0x001fe200000e0000 */
[----:B------:R-:W-:Y:S01]  /*06d0*/  VOTEU.ALL UP4, P1 ;  /* 0x00000000003f7886 */ /* 0x000fe20000880000 */
[----:B------:R-:W-:Y:S01]  /*06e0*/  VOTEU.ALL UP5, P1 ;  /* 0x00000000003f7886 */ /* 0x000fe200008a0000 */
[----:B------:R-:W-:Y:S01]  /*06f0*/  IMAD.SHL.U32 R7, R2, 0x4, RZ ;  /* 0x0000000402077824 */ /* 0x000fe200078e00ff */
[----:B------:R-:W0:Y:S01]  /*0700*/  LDC R0, c[0x0][0x140] ;  /* 0x00005000ff007b82 */ /* 0x000e220000000800 */
[----:B------:R-:W-:-:S02]  /*0710*/  LOP3.LUT P0, RZ, R4, 0x7, RZ, 0xc0, !PT ;  /* 0x0000000704ff7812 */ /* 0x000fc4000780c0ff */
[----:B--2---:R-:W-:Y:S02]  /*0720*/  R2UR UR9, R6 ;  /* 0x00000000060972ca */ /* 0x004fe400000e0000 */
[----:B------:R-:W-:Y:S01]  /*0730*/  LOP3.LUT R22, R2, 0xc, R7, 0x78, !PT ;  /* 0x0000000c02167812 */ /* 0x000fe200078e7807 */
[----:B-1----:R-:W-:Y:S02]  /*0740*/  @!UP2 ULEA UR13, UR11, UR10, 0x18 ;  /* 0x0000000a0b0da291 */ /* 0x002fe4000f8ec03f */
[----:B------:R-:W-:-:S04]  /*0750*/  @!UP3 UIADD3 UR10, -UR20, 0x100000, URZ ;  /* 0x00100000140ab890 */ /* 0x000fc8000fffe13f */
[----:B------:R-:W-:Y:S02]  /*0760*/  @!UP3 USHF.L.U32 UR11, UR10, 0xb, URZ ;  /* 0x0000000b0a0bb899 */ /* 0x000fe4000800063f */
[----:B------:R-:W-:Y:S01]  /*0770*/  @!UP3 USHF.L.U32 UR10, UR10, 0x1, URZ ;  /* 0x000000010a0ab899 */ /* 0x000fe2000800063f */
[----:B------:R-:W-:Y:S01]  /*0780*/  ISETP.LT.U32.AND P0, PT, R22, 0x2, !P0 ;  /* 0x000000021600780c */ /* 0x000fe20004701070 */
[----:B------:R-:W-:Y:S01]  /*0790*/  UIADD3 UR7, -UR7, URZ, URZ ;  /* 0x0000003f07077290 */ /* 0x000fe2000fffe13f */
[----:B------:R-:W-:Y:S01]  /*07a0*/  VOTEU.ALL UP2, P1 ;  /* 0x00000000003f7886 */ /* 0x000fe20000840000 */
[----:B-----5:R-:W-:Y:S02]  /*07b0*/  @!UP3 ULEA UR16, UR18, UR16, 0x18 ;  /* 0x000000101210b291 */ /* 0x020fe4000f8ec03f */
[----:B------:R-:W-:Y:S01]  /*07c0*/  UIADD3 UR9, -UR9, URZ, URZ ;  /* 0x0000003f09097290 */ /* 0x000fe2000fffe13f */
[----:B------:R-:W1:Y:S02]  /*07d0*/  FENCE.VIEW.ASYNC.S ;  /* 0x00000000000073c6 */ /* 0x000e640000000000 */
[----:B-1----:R-:W1:Y:S01]  /*07e0*/  @!UP0 SYNCS.EXCH.64 URZ, [UR13+0x70], UR4 ;  /* 0x000070040d3f85b2 */ /* 0x002e620008000100 */
[----:B------:R-:W-:Y:S01]  /*07f0*/  UIMAD UR7, UR12, UR7, UR15 ;  /* 0x000000070c0772a4 */ /* 0x000fe2000f8e020f */
[----:B------:R-:W-:Y:S01]  /*0800*/  VOTEU.ALL UP3, P1 ;  /* 0x00000000003f7886 */ /* 0x000fe20000860000 */
[----:B0-----:R-:W-:Y:S01]  /*0810*/  ISETP.EQ.U32.AND P2, PT, R0, 0x1, PT ;  /* 0x000000010000780c */ /* 0x001fe20003f42070 */
[----:B------:R0:W2:Y:S01]  /*0820*/  @!UP1 SYNCS.EXCH.64 URZ, [UR13+0x78], UR4 ;  /* 0x000078040d3f95b2 */ /* 0x0000a20008000100 */
[----:B------:R-:W-:Y:S01]  /*0830*/  NOP ;  /* 0x0000000000007918 */ /* 0x000fe20000000000 */
[----:B0-----:R-:W-:Y:S01]  /*0840*/  UIMAD UR4, UR17, UR9, UR8 ;  /* 0x00000009110472a4 */ /* 0x001fe2000f8e0208 */
[----:B------:R0:W0:Y:S05]  /*0850*/  @!UP2 SYNCS.EXCH.64 URZ, [UR16+0x50], UR10 ;  /* 0x0000500a103fa5b2 */ /* 0x00002a0008000100 */
[----:B------:R-:W-:-:S04]  /*0860*/  ISETP.NE.AND P1, PT, R22, UR4, PT ;  /* 0x0000000416007c0c */ /* 0x000fc8000bf25270 */
[----:B------:R-:W-:-:S04]  /*0870*/  ISETP.EQ.OR P1, PT, RZ, UR7, !P1 ;  /* 0x00000007ff007c0c */ /* 0x000fc8000cf22670 */
[----:B------:R-:W-:-:S04]  /*0880*/  PLOP3.LUT P0, PT, P0, P1, PT, 0x80, 0x0 ;  /* 0x000000000000781c */ /* 0x000fc80000703070 */
[----:B------:R-:W-:Y:S01]  /*0890*/  P2R R99, PR, RZ, 0x1 ;  /* 0x00000001ff637803 */ /* 0x000fe20000000000 */
[----:B------:R0:W0:Y:S01]  /*08a0*/  @!UP3 SYNCS.EXCH.64 URZ, [UR16+0x58], UR10 ;  /* 0x0000580a103fb5b2 */ /* 0x0000220008000100 */
[----:B------:R0:W0:Y:S01]  /*08b0*/  @!UP4 SYNCS.EXCH.64 URZ, [UR16+0x60], UR10 ;  /* 0x0000600a103fc5b2 */ /* 0x0000220008000100 */
[----:B------:R0:W0:Y:S01]  /*08c0*/  @!UP5 SYNCS.EXCH.64 URZ, [UR16+0x68], UR10 ;  /* 0x0000680a103fd5b2 */ /* 0x0000220008000100 */
[----:B------:R-:W-:Y:S01]  /*08d0*/  NOP ;  /* 0x0000000000007918 */ /* 0x000fe20000000000 */
[----:B-123--:R-:W-:Y:S05]  /*08e0*/  @!P2 BRA `(.L_x_3) ;  /* 0x000000000008a947 */ /* 0x00efea0003800000 */
[----:B0---4-:R-:W-:Y:S01]  /*08f0*/  UCGABAR_ARV ;  /* 0x00000000000079c7 */ /* 0x011fe20008000000 */
[----:B------:R-:W-:Y:S05]  /*0900*/  BRA `(.L_x_4) ;  /* 0x0000000000047947 */ /* 0x000fea0003800000 */
.L_x_3:
[----:B0---4-:R-:W-:Y:S01]  /*0910*/  NOP ;  /* 0x0000000000007918 */ /* 0x011fe20000000000 */
.L_x_4:
[----:B------:R-:W-:Y:S01]  /*0920*/  ULDC.64 UR4, c[0x0][0x598] ;  /* 0x0001660000047ab9 */ /* 0x000fe20000000a00 */
[----:B------:R-:W-:Y:S01]  /*0930*/  ULDC.64 UR54, c[0x0][0x208] ;  /* 0x0000820000367ab9 */ /* 0x000fe20000000a00 */
[----:B------:R-:W-:-:S04]  /*0940*/  ISETP.NE.U32.AND P0, PT, RZ, UR4, PT ;  /* 0x00000004ff007c0c */ /* 0x000fc8000bf05070 */
[----:B------:R-:W-:-:S13]  /*0950*/  ISETP.NE.AND.EX P0, PT, RZ, UR5, PT, P0 ;  /* 0x00000005ff007c0c */ /* 0x000fda000bf05300 */
[----:B------:R-:W-:Y:S05]  /*0960*/  @!P0 BRA `(.L_x_5) ;  /* 0x00000000001c8947 */ /* 0x000fea0003800000 */
[----:B------:R-:W0:Y:S02]  /*0970*/  LDC.64 R6, c[0x0][0x598] ;  /* 0x00016600ff067b82 */ /* 0x000e240000000a00 */
[----:B0-----:R-:W2:Y:S02]  /*0980*/  LDG.E.64 R6, desc[UR54][R6.64] ;  /* 0x0000003606067981 */ /* 0x001ea4000c1e1b00 */
[----:B--2---:R-:W-:-:S04]  /*0990*/  ISETP.NE.U32.AND P0, PT, R6, RZ, PT ;  /* 0x000000ff0600720c */ /* 0x004fc80003f05070 */
[----:B------:R-:W-:-:S13]  /*09a0*/  ISETP.NE.AND.EX P0, PT, R7, RZ, PT, P0 ;  /* 0x000000ff0700720c */ /* 0x000fda0003f05300 */
[----:B------:R-:W-:Y:S05]  /*09b0*/  @!P0 BRA `(.L_x_5) ;  /* 0x0000000000088947 */ /* 0x000fea0003800000 */
[----:B------:R0:W5:Y:S01]  /*09c0*/  LD.E R23, desc[UR54][R6.64] ;  /* 0x0000003606177980 */ /* 0x000162000c101900 */
[----:B------:R-:W-:Y:S05]  /*09d0*/  BRA `(.L_x_6) ;  /* 0x0000000000247947 */ /* 0x000fea0003800000 */
.L_x_5:
[----:B------:R-:W-:Y:S02]  /*09e0*/  ULDC.64 UR4, c[0x0][0x588] ;  /* 0x0001620000047ab9 */ /* 0x000fe40000000a00 */
[----:B------:R-:W-:-:S04]  /*09f0*/  ISETP.NE.U32.AND P0, PT, RZ, UR4, PT ;  /* 0x00000004ff007c0c */ /* 0x000fc8000bf05070 */
[----:B------:R-:W-:-:S13]  /*0a00*/  ISETP.NE.AND.EX P0, PT, RZ, UR5, PT, P0 ;  /* 0x00000005ff007c0c */ /* 0x000fda000bf05300 */
[----:B------:R-:W-:Y:S05]  /*0a10*/  @!P0 BRA `(.L_x_7) ;  /* 0x00000000000c8947 */ /* 0x000fea0003800000 */
[----:B------:R-:W0:Y:S02]  /*0a20*/  LDC.64 R6, c[0x0][0x588] ;  /* 0x00016200ff067b82 */ /* 0x000e240000000a00 */
[----:B0-----:R1:W5:Y:S01]  /*0a30*/  LDG.E R23, desc[UR54][R6.64] ;  /* 0x0000003606177981 */ /* 0x001362000c1e1900 */
[----:B------:R-:W-:Y:S05]  /*0a40*/  BRA `(.L_x_6) ;  /* 0x0000000000087947 */ /* 0x000fea0003800000 */
.L_x_7:
[----:B------:R-:W-:Y:S02]  /*0a50*/  ULDC UR4, c[0x0][0x580] ;  /* 0x0001600000047ab9 */ /* 0x000fe40000000800 */
[----:B------:R-:W-:-:S07]  /*0a60*/  IMAD.U32 R23, RZ, RZ, UR4 ;  /* 0x00000004ff177e24 */ /* 0x000fce000f8e00ff */
.L_x_6:
[----:B------:R-:W-:Y:S02]  /*0a70*/  ULDC.64 UR4, c[0x0][0x5a0] ;  /* 0x0001680000047ab9 */ /* 0x000fe40000000a00 */
[----:B------:R-:W-:-:S04]  /*0a80*/  ISETP.NE.U32.AND P0, PT, RZ, UR4, PT ;  /* 0x00000004ff007c0c */ /* 0x000fc8000bf05070 */
[----:B------:R-:W-:-:S13]  /*0a90*/  ISETP.NE.AND.EX P0, PT, RZ, UR5, PT, P0 ;  /* 0x00000005ff007c0c */ /* 0x000fda000bf05300 */
[----:B------:R-:W-:Y:S05]  /*0aa0*/  @!P0 BRA `(.L_x_8) ;  /* 0x00000000001c8947 */ /* 0x000fea0003800000 */
[----:B01----:R-:W0:Y:S02]  /*0ab0*/  LDC.64 R6, c[0x0][0x5a0] ;  /* 0x00016800ff067b82 */ /* 0x003e240000000a00 */
[----:B0-----:R-:W2:Y:S02]  /*0ac0*/  LDG.E.64 R6, desc[UR54][R6.64] ;  /* 0x0000003606067981 */ /* 0x001ea4000c1e1b00 */
[----:B--2---:R-:W-:-:S04]  /*0ad0*/  ISETP.NE.U32.AND P0, PT, R6, RZ, PT ;  /* 0x000000ff0600720c */ /* 0x004fc80003f05070 */
[----:B------:R-:W-:-:S13]  /*0ae0*/  ISETP.NE.AND.EX P0, PT, R7, RZ, PT, P0 ;  /* 0x000000ff0700720c */ /* 0x000fda0003f05300 */
[----:B------:R-:W-:Y:S05]  /*0af0*/  @!P0 BRA `(.L_x_8) ;  /* 0x0000000000088947 */ /* 0x000fea0003800000 */
[----:B------:R0:W5:Y:S01]  /*0b00*/  LD.E R88, desc[UR54][R6.64] ;  /* 0x0000003606587980 */ /* 0x000162000c101900 */
[----:B------:R-:W-:Y:S05]  /*0b10*/  BRA `(.L_x_9) ;  /* 0x0000000000247947 */ /* 0x000fea0003800000 */
.L_x_8:
[----:B------:R-:W-:Y:S02]  /*0b20*/  ULDC.64 UR4, c[0x0][0x590] ;  /* 0x0001640000047ab9 */ /* 0x000fe40000000a00 */
[----:B------:R-:W-:-:S04]  /*0b30*/  ISETP.NE.U32.AND P0, PT, RZ, UR4, PT ;  /* 0x00000004ff007c0c */ /* 0x000fc8000bf05070 */
[----:B------:R-:W-:-:S13]  /*0b40*/  ISETP.NE.AND.EX P0, PT, RZ, UR5, PT, P0 ;  /* 0x00000005ff007c0c */ /* 0x000fda000bf05300 */
[----:B------:R-:W-:Y:S05]  /*0b50*/  @!P0 BRA `(.L_x_10) ;  /* 0x00000000000c8947 */ /* 0x000fea0003800000 */
[----:B------:R-:W2:Y:S02]  /*0b60*/  LDC.64 R88, c[0x0][0x590] ;  /* 0x00016400ff587b82 */ /* 0x000ea40000000a00 */
[----:B--2---:R2:W5:Y:S01]  /*0b70*/  LDG.E R88, desc[UR54][R88.64] ;  /* 0x0000003658587981 */ /* 0x004562000c1e1900 */
[----:B------:R-:W-:Y:S05]  /*0b80*/  BRA `(.L_x_9) ;  /* 0x0000000000087947 */ /* 0x000fea0003800000 */
.L_x_10:
[----:B------:R-:W-:Y:S02]  /*0b90*/  ULDC UR4, c[0x0][0x584] ;  /* 0x0001610000047ab9 */ /* 0x000fe40000000800 */
[----:B------:R-:W-:-:S07]  /*0ba0*/  IMAD.U32 R88, RZ, RZ, UR4 ;  /* 0x00000004ff587e24 */ /* 0x000fce000f8e00ff */
.L_x_9:
[----:B------:R-:W-:Y:S01]  /*0bb0*/  ULDC UR4, c[0x0][0x65c] ;  /* 0x0001970000047ab9 */ /* 0x000fe20000000800 */
[----:B01----:R-:W0:Y:S01]  /*0bc0*/  LDC.64 R6, c[0x0][0x650] ;  /* 0x00019400ff067b82 */ /* 0x003e220000000a00 */
[----:B------:R-:W-:Y:S01]  /*0bd0*/  UISETP.NE.AND UP2, UPT, UR4, 0x1, UPT ;  /* 0x000000010400788c */ /* 0x000fe2000bf45270 */
[----:B------:R-:W-:Y:S01]  /*0be0*/  IMAD.MOV.U32 R18, RZ, RZ, -0x1 ;  /* 0xffffffffff127424 */ /* 0x000fe200078e00ff */
[----:B------:R-:W-:Y:S01]  /*0bf0*/  UISETP.NE.AND UP0, UPT, UR19, 0x2, UPT ;  /* 0x000000021300788c */ /* 0x000fe2000bf05270 */
[----:B------:R-:W-:Y:S01]  /*0c00*/  IMAD.MOV.U32 R2, RZ, RZ, -0x1 ;  /* 0xffffffffff027424 */ /* 0x000fe200078e00ff */
[----:B------:R-:W-:Y:S01]  /*0c10*/  UP2UR UR38, UPR, URZ, 0x4 ;  /* 0x000000043f267883 */ /* 0x000fe20008000000 */
[----:B------:R-:W-:-:S06]  /*0c20*/  IMAD.MOV.U32 R19, RZ, RZ, -0x1 ;  /* 0xffffffffff137424 */ /* 0x000fcc00078e00ff */
[----:B------:R-:W-:Y:S01]  /*0c30*/  @UP2 ULDC UR12, c[0x0][0x10] ;  /* 0x00000400000c2ab9 */ /* 0x000fe20000000800 */
[----:B------:R-:W-:Y:S01]  /*0c40*/  @UP2 UMOV UR4, UR8 ;  /* 0x0000000800042c82 */ /* 0x000fe20008000000 */
[----:B------:R-:W-:Y:S01]  /*0c50*/  @UP2 UMOV UR5, URZ ;  /* 0x0000003f00052c82 */ /* 0x000fe20008000000 */
[----:B------:R-:W-:Y:S01]  /*0c60*/  @!UP2 ULDC UR16, c[0x0][0xc] ;  /* 0x000003000010aab9 */ /* 0x000fe20000000800 */
[----:B------:R-:W-:Y:S01]  /*0c70*/  @UP2 UIMAD.WIDE.U32 UR12, UR15, UR12, UR4 ;  /* 0x0000000c0f0c22a5 */ /* 0x000fe2000f8e0004 */
[----:B------:R-:W-:Y:S02]  /*0c80*/  ULDC UR10, c[0x0][0xc] ;  /* 0x00000300000a7ab9 */ /* 0x000fe40000000800 */
[----:B------:R-:W-:Y:S01]  /*0c90*/  @UP2 UMOV UR4, URZ ;  /* 0x0000003f00042c82 */ /* 0x000fe20008000000 */
[----:B------:R-:W-:Y:S01]  /*0ca0*/  UMOV UR5, URZ ;  /* 0x0000003f00057c82 */ /* 0x000fe20008000000 */
[----:B------:R-:W-:Y:S01]  /*0cb0*/  @UP2 UIADD3 UR18, UR13, UR4, URZ ;  /* 0x000000040d122290 */ /* 0x000fe2000fffe03f */
[----:B------:R-:W-:-:S02]  /*0cc0*/  ULDC UR11, c[0x0][0x10] ;  /* 0x00000400000b7ab9 */ /* 0x000fc40000000800 */
[----:B------:R-:W-:Y:S01]  /*0cd0*/  UMOV UR4, UR15 ;  /* 0x0000000f00047c82 */ /* 0x000fe20008000000 */
[----:B------:R-:W-:Y:S02]  /*0ce0*/  UIMAD.WIDE.U32 UR10, UR10, UR11, URZ ;  /* 0x0000000b0a0a72a5 */ /* 0x000fe4000f8e003f */
[----:B------:R-:W-:Y:S01]  /*0cf0*/  @!UP2 UIMAD.WIDE.U32 UR4, UR8, UR16, UR4 ;  /* 0x000000100804a2a5 */ /* 0x000fe2000f8e0004 */
[----:B------:R-:W-:Y:S02]  /*0d00*/  ULDC UR13, c[0x0][0x14] ;  /* 0x00000500000d7ab9 */ /* 0x000fe40000000800 */
[----:B------:R-:W-:Y:S02]  /*0d10*/  UIMAD.WIDE.U32 UR52, UR10, UR13, URZ ;  /* 0x0000000d0a3472a5 */ /* 0x000fe4000f8e003f */
[----:B------:R-:W-:Y:S02]  /*0d20*/  UIMAD UR39, UR11, UR13, URZ ;  /* 0x0000000d0b2772a4 */ /* 0x000fe4000f8e023f */
[----:B------:R-:W-:Y:S01]  /*0d30*/  @!UP2 UMOV UR12, UR4 ;  /* 0x00000004000cac82 */ /* 0x000fe20008000000 */
[----:B------:R-:W-:Y:S01]  /*0d40*/  @!UP2 UMOV UR18, UR5 ;  /* 0x000000050012ac82 */ /* 0x000fe20008000000 */
[----:B------:R-:W-:-:S02]  /*0d50*/  UIADD3 UR39, UR53, UR39, URZ ;  /* 0x0000002735277290 */ /* 0x000fc4000fffe03f */
[----:B------:R-:W-:-:S04]  /*0d60*/  UIADD3 UR4, UP1, UR12, UR52, URZ ;  /* 0x000000340c047290 */ /* 0x000fc8000ff3e03f */
[----:B------:R-:W-:Y:S02]  /*0d70*/  UIADD3.X UR5, UR18, UR39, URZ, UP1, !UPT ;  /* 0x0000002712057290 */ /* 0x000fe40008ffe43f */
[----:B------:R-:W-:Y:S02]  /*0d80*/  USEL UR4, UR4, UR12, !UP0 ;  /* 0x0000000c04047287 */ /* 0x000fe4000c000000 */
[----:B------:R-:W-:-:S04]  /*0d90*/  USEL UR5, UR5, UR18, !UP0 ;  /* 0x0000001205057287 */ /* 0x000fc8000c000000 */
[----:B0-----:R-:W-:Y:S01]  /*0da0*/  ISETP.LE.U32.AND P0, PT, R6, UR4, PT ;  /* 0x0000000406007c0c */ /* 0x001fe2000bf03070 */
[----:B------:R-:W-:Y:S02]  /*0db0*/  IMAD.U32 R16, RZ, RZ, UR4 ;  /* 0x00000004ff107e24 */ /* 0x000fe4000f8e00ff */
[----:B------:R-:W-:Y:S02]  /*0dc0*/  IMAD.U32 R0, RZ, RZ, UR5 ;  /* 0x00000005ff007e24 */ /* 0x000fe4000f8e00ff */
[----:B------:R-:W-:-:S03]  /*0dd0*/  IMAD.U32 R17, RZ, RZ, UR5 ;  /* 0x00000005ff117e24 */ /* 0x000fc6000f8e00ff */
[----:B------:R-:W-:Y:S02]  /*0de0*/  ISETP.GE.U32.AND.EX P0, PT, R0, R7, PT, P0 ;  /* 0x000000070000720c */ /* 0x000fe40003f06100 */
[----:B------:R-:W-:-:S11]  /*0df0*/  PRMT R0, RZ, 0x7610, R0 ;  /* 0x00007610ff007816 */ /* 0x000fd60000000000 */
[----:B------:R-:W-:Y:S05]  /*0e00*/  @P0 BRA `(.L_x_11) ;  /* 0x0000000400500947 */ /* 0x000fea0003800000 */
[----:B------:R-:W-:Y:S01]  /*0e10*/  ULDC.64 UR18, c[0x0][0x628] ;  /* 0x00018a0000127ab9 */ /* 0x000fe20000000a00 */
[C---:B------:R-:W-:Y:S01]  /*0e20*/  R2UR UR20, R16.reuse ;  /* 0x00000000101472ca */ /* 0x040fe200000e0000 */
[----:B------:R-:W-:Y:S01]  /*0e30*/  ULDC UR16, c[0x0][0x630] ;  /* 0x00018c0000107ab9 */ /* 0x000fe20000000800 */
[----:B------:R-:W-:Y:S02]  /*0e40*/  ISETP.NE.U32.AND P0, PT, RZ, UR18, PT ;  /* 0x00000012ff007c0c */ /* 0x000fe4000bf05070 */
[----:B------:R-:W-:Y:S02]  /*0e50*/  R2UR UR4, R16 ;  /* 0x00000000100472ca */ /* 0x000fe400000e0000 */
[----:B------:R-:W-:Y:S02]  /*0e60*/  ISETP.NE.AND.EX P0, PT, RZ, UR19, PT, P0 ;  /* 0x00000013ff007c0c */ /* 0x000fe4000bf05300 */
[----:B------:R-:W-:-:S11]  /*0e70*/  R2UR UR5, R17 ;  /* 0x00000000110572ca */ /* 0x000fd600000e0000 */
[----:B------:R-:W-:Y:S05]  /*0e80*/  @!P0 BRA `(.L_x_12) ;  /* 0x0000000000308947 */ /* 0x000fea0003800000 */
[----:B------:R-:W-:Y:S01]  /*0e90*/  R2UR UR4, R16 ;  /* 0x00000000100472ca */ /* 0x000fe200000e0000 */
[----:B------:R-:W-:Y:S01]  /*0ea0*/  ULDC UR12, c[0x0][0x634] ;  /* 0x00018d00000c7ab9 */ /* 0x000fe20000000800 */
[----:B------:R-:W-:-:S11]  /*0eb0*/  R2UR UR15, R17 ;  /* 0x00000000110f72ca */ /* 0x000fd600000e0000 */
[----:B------:R-:W-:-:S04]  /*0ec0*/  UIADD3 UR12, UP1, UR4, UR12, URZ ;  /* 0x0000000c040c7290 */ /* 0x000fc8000ff3e03f */
[----:B------:R-:W-:-:S04]  /*0ed0*/  UIADD3.X UR15, URZ, UR15, URZ, UP1, !UPT ;  /* 0x0000000f3f0f7290 */ /* 0x000fc80008ffe43f */
[----:B------:R-:W-:-:S04]  /*0ee0*/  UIMAD.WIDE.U32 UR4, UR15, UR18, URZ ;  /* 0x000000120f0472a5 */ /* 0x000fc8000f8e003f */
[----:B------:R-:W-:Y:S02]  /*0ef0*/  UIMAD.WIDE.U32 UR10, UP1, UR12, UR19, UR4 ;  /* 0x000000130c0a72a5 */ /* 0x000fe4000f820004 */
[----:B------:R-:W-:Y:S02]  /*0f00*/  UIMAD.WIDE.U32 UR4, UR12, UR18, URZ ;  /* 0x000000120c0472a5 */ /* 0x000fe4000f8e003f */
[----:B------:R-:W-:Y:S02]  /*0f10*/  UIADD3.X UR13, URZ, URZ, URZ, UP1, !UPT ;  /* 0x0000003f3f0d7290 */ /* 0x000fe40008ffe43f */
[----:B------:R-:W-:Y:S01]  /*0f20*/  UIADD3 URZ, UP1, UR5, UR10, URZ ;  /* 0x0000000a053f7290 */ /* 0x000fe2000ff3e03f */
[----:B------:R-:W-:-:S03]  /*0f30*/  UMOV UR12, UR11 ;  /* 0x0000000b000c7c82 */ /* 0x000fc60008000000 */
[----:B------:R-:W-:-:S12]  /*0f40*/  UIMAD.WIDE.U32.X UR4, UR15, UR19, UR12, UP1 ;  /* 0x000000130f0472a5 */ /* 0x000fd800088e040c */
.L_x_12:
[----:B------:R-:W-:Y:S01]  /*0f50*/  USHF.R.U64 UR4, UR4, UR16, UR5 ;  /* 0x0000001004047299 */ /* 0x000fe20008001205 */
[----:B------:R-:W-:Y:S01]  /*0f60*/  R2UR UR11, R17 ;  /* 0x00000000110b72ca */ /* 0x000fe200000e0000 */
[----:B------:R-:W-:Y:S02]  /*0f70*/  USHF.R.U32.HI UR5, URZ, UR16, UR5 ;  /* 0x000000103f057299 */ /* 0x000fe40008011605 */
[----:B------:R-:W-:Y:S01]  /*0f80*/  UIADD3 UR12, UP1, URZ, -UR4, URZ ;  /* 0x800000043f0c7290 */ /* 0x000fe2000ff3e03f */
[----:B------:R-:W-:Y:S01]  /*0f90*/  ULDC.64 UR18, c[0x0][0x620] ;  /* 0x0001880000127ab9 */ /* 0x000fe20000000a00 */
[----:B------:R-:W-:Y:S02]  /*0fa0*/  UISETP.NE.AND UP2, UPT, UR38, URZ, UPT ;  /* 0x0000003f2600728c */ /* 0x000fe4000bf45270 */
[----:B------:R-:W-:Y:S01]  /*0fb0*/  UIADD3.X UR5, URZ, ~UR5, URZ, UP1, !UPT ;  /* 0x800000053f057290 */ /* 0x000fe20008ffe43f */
[----:B------:R-:W-:Y:S01]  /*0fc0*/  UMOV UR10, UR20 ;  /* 0x00000014000a7c82 */ /* 0x000fe20008000000 */
[----:B------:R-:W-:-:S02]  /*0fd0*/  ULDC UR13, c[0x0][0x618] ;  /* 0x00018600000d7ab9 */ /* 0x000fc40000000800 */
[----:B------:R-:W-:Y:S02]  /*0fe0*/  UIMAD UR5, UR5, UR18, URZ ;  /* 0x00000012050572a4 */ /* 0x000fe4000f8e023f */
[----:B------:R-:W-:Y:S02]  /*0ff0*/  UIMAD.WIDE.U32 UR10, UR12, UR18, UR10 ;  /* 0x000000120c0a72a5 */ /* 0x000fe4000f8e000a */
[----:B------:R-:W-:Y:S02]  /*1000*/  UIMAD UR12, UR12, UR19, UR5 ;  /* 0x000000130c0c72a4 */ /* 0x000fe4000f8e0205 */
[----:B------:R-:W-:Y:S02]  /*1010*/  @UP2 UIMAD UR7, UR17, UR9, UR8 ;  /* 0x00000009110722a4 */ /* 0x000fe4000f8e0208 */
[----:B------:R-:W-:Y:S01]  /*1020*/  UIADD3 UR11, UR11, UR12, URZ ;  /* 0x0000000c0b0b7290 */ /* 0x000fe2000fffe03f */
[----:B------:R-:W-:Y:S01]  /*1030*/  ULDC.64 UR8, c[0x0][0x640] ;  /* 0x0001900000087ab9 */ /* 0x000fe20000000a00 */
[----:B------:R-:W-:-:S02]  /*1040*/  ULDC UR15, c[0x0][0x608] ;  /* 0x00018200000f7ab9 */ /* 0x000fc40000000800 */
[----:B------:R-:W-:Y:S01]  /*1050*/  USHF.R.U64 UR20, UR10, UR13, UR11 ;  /* 0x0000000d0a147299 */ /* 0x000fe2000800120b */
[----:B------:R-:W-:Y:S01]  /*1060*/  ISETP.NE.U32.AND P0, PT, RZ, UR8, PT ;  /* 0x00000008ff007c0c */ /* 0x000fe2000bf05070 */
[----:B------:R-:W-:Y:S01]  /*1070*/  USHF.R.U32.HI UR11, URZ, UR13, UR11 ;  /* 0x0000000d3f0b7299 */ /* 0x000fe2000801160b */
[----:B------:R-:W-:Y:S02]  /*1080*/  ULDC UR21, c[0x0][0x658] ;  /* 0x0001960000157ab9 */ /* 0x000fe40000000800 */
[----:B------:R-:W-:Y:S01]  /*1090*/  ISETP.NE.AND.EX P0, PT, RZ, UR9, PT, P0 ;  /* 0x00000009ff007c0c */ /* 0x000fe2000bf05300 */
[----:B------:R-:W-:Y:S02]  /*10a0*/  USHF.R.U64 UR25, UR20, UR15, UR11 ;  /* 0x0000000f14197299 */ /* 0x000fe4000800120b */
[----:B------:R-:W-:Y:S01]  /*10b0*/  USHF.R.U32.HI UR11, URZ, UR15, UR11 ;  /* 0x0000000f3f0b7299 */ /* 0x000fe2000801160b */
[----:B------:R-:W-:Y:S01]  /*10c0*/  UMOV UR10, 0xffffffff ;  /* 0xffffffff000a7882 */ /* 0x000fe20000000000 */
[----:B------:R-:W-:Y:S01]  /*10d0*/  ULDC UR5, c[0x0][0x600] ;  /* 0x0001800000057ab9 */ /* 0x000fe20000000800 */
[----:B------:R-:W-:-:S02]  /*10e0*/  USHF.L.U32 UR10, UR10, UR21, URZ ;  /* 0x000000150a0a7299 */ /* 0x000fc4000800063f */
[----:B------:R-:W-:Y:S02]  /*10f0*/  USHF.R.U64 UR26, UR25, UR21, UR11 ;  /* 0x00000015191a7299 */ /* 0x000fe4000800120b */
[----:B------:R-:W-:Y:S02]  /*1100*/  ULOP3.LUT UR15, URZ, UR10, URZ, 0x33, !UPT ;  /* 0x0000000a3f0f7292 */ /* 0x000fe4000f8e333f */
[----:B------:R-:W-:Y:S02]  /*1110*/  UIADD3 UR19, UR5, -0x1, URZ ;  /* 0xffffffff05137890 */ /* 0x000fe4000fffe03f */
[----:B------:R-:W-:Y:S01]  /*1120*/  USHF.R.U32.HI UR11, URZ, UR21, UR11 ;  /* 0x000000153f0b7299 */ /* 0x000fe2000801160b */
[----:B------:R-:W-:Y:S01]  /*1130*/  ULDC UR22, c[0x0][0x648] ;  /* 0x0001920000167ab9 */ /* 0x000fe20000000800 */
[----:B------:R-:W-:Y:S01]  /*1140*/  ULDC UR23, c[0x0][0x638] ;  /* 0x00018e0000177ab9 */ /* 0x000fe20000000800 */
[----:B------:R-:W-:Y:S01]  /*1150*/  UMOV UR24, 0x1 ;  /* 0x0000000100187882 */ /* 0x000fe20000000000 */
[----:B------:R-:W-:Y:S01]  /*1160*/  UMOV UR10, UR26 ;  /* 0x0000001a000a7c82 */ /* 0x000fe20008000000 */
[----:B------:R-:W-:Y:S07]  /*1170*/  @!P0 BRA `(.L_x_13) ;  /* 0x0000000000308947 */ /* 0x000fee0003800000 */
[----:B------:R-:W-:Y:S02]  /*1180*/  ULDC UR16, c[0x0][0x64c] ;  /* 0x0001930000107ab9 */ /* 0x000fe40000000800 */
        /* <DEDUP_REMOVED lines=8> */
[----:B------:R-:W-:-:S07]  /*1210*/  UIMAD.WIDE.U32.X UR8, UR18, UR9, UR16, UP1 ;  /* 0x00000009120872a5 */ /* 0x000fce00088e0410 */
[----:B------:R-:W-:Y:S01]  /*1220*/  UMOV UR10, UR8 ;  /* 0x00000008000a7c82 */ /* 0x000fe20008000000 */
[----:B------:R-:W-:-:S05]  /*1230*/  UMOV UR11, UR9 ;  /* 0x00000009000b7c82 */ /* 0x000fca0008000000 */
.L_x_13:
[----:B------:R-:W-:Y:S01]  /*1240*/  USHF.R.U64 UR9, UR10, UR22, UR11 ;  /* 0x000000160a097299 */ /* 0x000fe2000800120b */
[----:B------:R-:W-:Y:S01]  /*1250*/  IMAD.MOV.U32 R0, RZ, RZ, 0x1 ;  /* 0x00000001ff007424 */ /* 0x000fe200078e00ff */
[----:B------:R-:W-:Y:S01]  /*1260*/  USHF.L.U32 UR8, UR24, UR21, URZ ;  /* 0x0000001518087299 */ /* 0x000fe2000800063f */
[----:B------:R-:W-:Y:S01]  /*1270*/  IMAD.U32 R19, RZ, RZ, UR4 ;  /* 0x00000004ff137e24 */ /* 0x000fe2000f8e00ff */
[----:B------:R-:W-:Y:S02]  /*1280*/  ULOP3.LUT UR15, UR25, UR15, URZ, 0xc0, !UPT ;  /* 0x0000000f190f7292 */ /* 0x000fe4000f8ec03f */
[----:B------:R-:W-:Y:S02]  /*1290*/  UIADD3 UR10, -UR9, URZ, URZ ;  /* 0x0000003f090a7290 */ /* 0x000fe4000fffe13f */
[----:B------:R-:W-:Y:S02]  /*12a0*/  UIMAD UR15, UR8, UR9, UR15 ;  /* 0x00000009080f72a4 */ /* 0x000fe4000f8e020f */
[----:B------:R-:W-:-:S02]  /*12b0*/  ULOP3.LUT UR19, UR20, UR19, URZ, 0xc0, !UPT ;  /* 0x0000001314137292 */ /* 0x000fc4000f8ec03f */
[----:B------:R-:W-:Y:S01]  /*12c0*/  UIMAD UR8, UR10, UR23, UR26 ;  /* 0x000000170a0872a4 */ /* 0x000fe2000f8e021a */
[----:B------:R-:W-:Y:S01]  /*12d0*/  ULDC UR9, c[0x0][0x610] ;  /* 0x0001840000097ab9 */ /* 0x000fe20000000800 */
[----:B------:R-:W-:Y:S02]  /*12e0*/  UISETP.NE.AND UP1, UPT, UR38, URZ, UPT ;  /* 0x0000003f2600728c */ /* 0x000fe4000bf25270 */
[----:B------:R-:W-:Y:S02]  /*12f0*/  UIMAD UR7, UR15, UR9, UR7 ;  /* 0x000000090f0772a4 */ /* 0x000fe4000f8e0207 */
[----:B------:R-:W-:-:S04]  /*1300*/  UIMAD UR8, UR8, UR5, UR19 ;  /* 0x00000005080872a4 */ /* 0x000fc8000f8e0213 */
[----:B------:R-:W-:Y:S02]  /*1310*/  USEL UR5, UR8, UR7, !UP1 ;  /* 0x0000000708057287 */ /* 0x000fe4000c800000 */
[----:B------:R-:W-:-:S04]  /*1320*/  USEL UR7, UR7, UR8, !UP1 ;  /* 0x0000000807077287 */ /* 0x000fc8000c800000 */
[----:B------:R-:W-:Y:S02]  /*1330*/  IMAD.U32 R2, RZ, RZ, UR5 ;  /* 0x00000005ff027e24 */ /* 0x000fe4000f8e00ff */
[----:B------:R-:W-:-:S07]  /*1340*/  IMAD.U32 R18, RZ, RZ, UR7 ;  /* 0x00000007ff127e24 */ /* 0x000fce000f8e00ff */
.L_x_11:
[----:B------:R-:W-:Y:S05]  /*1350*/  @!P2 BRA `(.L_x_14) ;  /* 0x00000000000ca947 */ /* 0x000fea0003800000 */
[----:B------:R-:W-:Y:S01]  /*1360*/  UCGABAR_WAIT ;  /* 0x0000000000007dc7 */ /* 0x000fe20008000000 */
[----:B------:R-:W-:Y:S01]  /*1370*/  CCTL.IVALL ;  /* 0x00000000ff00798f */ /* 0x000fe20002000000 */
[----:B------:R-:W-:Y:S05]  /*1380*/  BRA `(.L_x_15) ;  /* 0x0000000000047947 */ /* 0x000fea0003800000 */
.L_x_14:
[----:B------:R-:W-:Y:S06]  /*1390*/  BAR.SYNC.DEFER_BLOCKING 0x0 ;  /* 0x0000000000007b1d */ /* 0x000fec0000010000 */
.L_x_15:
[----:B------:R-:W-:Y:S02]  /*13a0*/  ULDC UR4, c[0x0][0x28c] ;  /* 0x0000a30000047ab9 */ /* 0x000fe40000000800 */
[----:B------:R-:W-:-:S04]  /*13b0*/  UIADD3 UR4, UR4, 0x7f, URZ ;  /* 0x0000007f04047890 */ /* 0x000fc8000fffe03f */
[----:B------:R-:W-:-:S04]  /*13c0*/  USHF.R.S32.HI UR5, URZ, 0x1f, UR4 ;  /* 0x0000001f3f057899 */ /* 0x000fc80008011404 */
[----:B------:R-:W-:-:S04]  /*13d0*/  ULEA.HI UR5, UR5, UR4, URZ, 0x7 ;  /* 0x0000000405057291 */ /* 0x000fc8000f8f383f */
[----:B------:R-:W-:Y:S01]  /*13e0*/  USHF.R.S32.HI UR37, URZ, 0x7, UR5 ;  /* 0x000000073f257899 */ /* 0x000fe20008011405 */
[----:B------:R-:W-:Y:S11]  /*13f0*/  @!P3 BRA `(.L_x_16) ;  /* 0x000000580094b947 */ /* 0x000ff60003800000 */
[----:B------:R-:W-:-:S06]  /*1400*/  UISETP.GT.U32.AND UP1, UPT, UR14, 0x1, UPT ;  /* 0x000000010e00788c */ /* 0x000fcc000bf24070 */
[----:B------:R-:W-:-:S13]  /*1410*/  PLOP3.LUT P0, PT, PT, PT, UP1, 0x80, 0x0 ;  /* 0x000000000000781c */ /* 0x000fda0003f0f018 */
[----:B------:R-:W-:Y:S05]  /*1420*/  @P0 EXIT ;  /* 0x000000000000094d */ /* 0x000fea0003800000 */
.L_x_17:
[----:B------:R-:W-:-:S08]  /*1430*/  NOP ;  /* 0x0000000000007918 */ /* 0x000fd00000000000 */
[----:B------:R-:W0:Y:S02]  /*1440*/  USETMAXREG.TRY_ALLOC.CTAPOOL UP1, 0xe8 ;  /* 0x000000e8000079c8 */ /* 0x000e240008020600 */
[----:B0-----:R-:W-:-:S13]  /*1450*/  PLOP3.LUT P0, PT, PT, PT, UP1, 0x80, 0x0 ;  /* 0x000000000000781c */ /* 0x001fda0003f0f018 */
[----:B------:R-:W-:Y:S05]  /*1460*/  @!P0 BRA `(.L_x_17) ;  /* 0xfffffffc00f08947 */ /* 0x000fea000383ffff */
[----:B------:R-:W-:-:S13]  /*1470*/  LOP3.LUT P0, RZ, R0, 0xff, RZ, 0xc0, !PT ;  /* 0x000000ff00ff7812 */ /* 0x000fda000780c0ff */
[----:B------:R-:W-:Y:S05]  /*1480*/  @!P0 EXIT ;  /* 0x000000000000894d */ /* 0x000fea0003800000 */
[----:B------:R-:W0:Y:S01]  /*1490*/  S2UR UR5, SR_CgaCtaId ;  /* 0x00000000000579c3 */ /* 0x000e220000008800 */
[CC--:B------:R-:W-:Y:S01]  /*14a0*/  LEA.HI R0, R9.reuse, R4.reuse, RZ, 0x2 ;  /* 0x0000000409007211 */ /* 0x0c0fe200078f10ff */
[----:B------:R-:W-:Y:S01]  /*14b0*/  UMOV UR42, 0x400 ;  /* 0x00000400002a7882 */ /* 0x000fe20000000000 */
[----:B------:R-:W-:Y:S01]  /*14c0*/  LEA.HI R9, R9, R4, RZ, 0x5 ;  /* 0x0000000409097211 */ /* 0x000fe200078f28ff */
[----:B------:R-:W-:Y:S01]  /*14d0*/  USHF.R.U32.HI UR4, URZ, 0x2, UR37 ;  /* 0x000000023f047899 */ /* 0x000fe20008011625 */
[--C-:B------:R-:W-:Y:S01]  /*14e0*/  SHF.R.S32.HI R90, RZ, 0x2, R0.reuse ;  /* 0x00000002ff5a7819 */ /* 0x100fe20000011400 */
[----:B------:R-:W-:Y:S01]  /*14f0*/  ULOP3.LUT UR45, UR37, 0x3, URZ, 0xc0, !UPT ;  /* 0x00000003252d7892 */ /* 0x000fe2000f8ec03f */
[----:B------:R-:W-:Y:S01]  /*1500*/  SHF.R.S32.HI R3, RZ, 0x1f, R0 ;  /* 0x0000001fff037819 */ /* 0x000fe20000011400 */
[----:B------:R-:W2:Y:S01]  /*1510*/  LDC.64 R94, c[0x0][0x5c8] ;  /* 0x00017200ff5e7b82 */ /* 0x000ea20000000a00 */
[----:B------:R-:W-:Y:S01]  /*1520*/  SHF.R.S32.HI R9, RZ, 0x5, R9 ;  /* 0x00000005ff097819 */ /* 0x000fe20000011409 */
[----:B------:R-:W-:Y:S01]  /*1530*/  UISETP.LT.AND UP1, UPT, UR37, 0x1, UPT ;  /* 0x000000012500788c */ /* 0x000fe2000bf21270 */
[----:B------:R-:W-:Y:S01]  /*1540*/  LEA.HI R3, R3, R90, RZ, 0x3 ;  /* 0x0000005a03037211 */ /* 0x000fe200078f18ff */
[----:B------:R-:W-:Y:S01]  /*1550*/  ULOP3.LUT UR4, UR4, 0x1, URZ, 0xc0, !UPT ;  /* 0x0000000104047892 */ /* 0x000fe2000f8ec03f */
[----:B------:R-:W-:-:S02]  /*1560*/  ULDC UR44, c[0x0][0x658] ;  /* 0x00019600002c7ab9 */ /* 0x000fc40000000800 */
[----:B------:R-:W-:Y:S01]  /*1570*/  LOP3.LUT R3, R3, 0xfffffff8, RZ, 0xc0, !PT ;  /* 0xfffffff803037812 */ /* 0x000fe200078ec0ff */
[----:B------:R-:W1:Y:S01]  /*1580*/  LDC R6, c[0x0][0x288] ;  /* 0x0000a200ff067b82 */ /* 0x000e620000000800 */
[----:B------:R-:W-:Y:S01]  /*1590*/  UMOV UR6, 0xffffffff ;  /* 0xffffffff00067882 */ /* 0x000fe20000000000 */
[----:B------:R-:W-:Y:S01]  /*15a0*/  ULDC UR8, c[0x0][0x284] ;  /* 0x0000a10000087ab9 */ /* 0x000fe20000000800 */
[----:B------:R-:W-:Y:S01]  /*15b0*/  USEL UR45, UR45, URZ, !UP0 ;  /* 0x0000003f2d2d7287 */ /* 0x000fe2000c000000 */
[----:B------:R-:W-:Y:S01]  /*15c0*/  IMAD.IADD R90, R90, 0x1, -R3 ;  /* 0x000000015a5a7824 */ /* 0x000fe200078e0a03 */
[----:B------:R-:W-:Y:S01]  /*15d0*/  LOP3.LUT R3, R0, 0xfffffffc, RZ, 0xc0, !PT ;  /* 0xfffffffc00037812 */ /* 0x000fe200078ec0ff */
[----:B------:R-:W-:Y:S01]  /*15e0*/  VIADD R0, R5, 0xffffffff ;  /* 0xffffffff05007836 */ /* 0x000fe20000000000 */
[----:B------:R-:W-:Y:S01]  /*15f0*/  USEL UR46, UR37, 0x1, UP1 ;  /* 0x00000001252e7887 */ /* 0x000fe20008800000 */
[--C-:B------:R-:W-:Y:S01]  /*1600*/  IMAD R98, R9, -0x10, -R90.reuse ;  /* 0xfffffff009627824 */ /* 0x100fe200078e0a5a */
[----:B0-----:R-:W-:Y:S01]  /*1610*/  ULEA UR42, UR5, UR42, 0x18 ;  /* 0x0000002a052a7291 */ /* 0x001fe2000f8ec03f */
[----:B------:R-:W-:Y:S01]  /*1620*/  IMAD.IADD R3, R4, 0x1, -R3 ;  /* 0x0000000104037824 */ /* 0x000fe200078e0a03 */
[C---:B------:R-:W-:Y:S01]  /*1630*/  ISETP.NE.AND P0, PT, R0.reuse, RZ, PT ;  /* 0x000000ff0000720c */ /* 0x040fe20003f05270 */
[----:B------:R-:W-:Y:S01]  /*1640*/  IMAD.SHL.U32 R0, R0, 0x8, RZ ;  /* 0x0000000800007824 */ /* 0x000fe200078e00ff */
[----:B------:R-:W-:Y:S01]  /*1650*/  UIADD3 UR50, UR42, 0x50, URZ ;  /* 0x000000502a327890 */ /* 0x000fe2000fffe03f */
[--C-:B------:R-:W-:Y:S01]  /*1660*/  SHF.R.S32.HI R91, RZ, 0x1f, R90.reuse ;  /* 0x0000001fff5b7819 */ /* 0x100fe2000001145a */
[----:B------:R-:W-:Y:S01]  /*1670*/  IMAD.SHL.U32 R92, R3, 0x2, RZ ;  /* 0x00000002035c7824 */ /* 0x000fe200078e00ff */
[----:B------:R-:W-:Y:S01]  /*1680*/  USHF.L.U32 UR6, UR6, UR44, URZ ;  /* 0x0000002c06067299 */ /* 0x000fe2000800063f */
[----:B------:R-:W-:Y:S01]  /*1690*/  LOP3.LUT R0, R0, 0x8, RZ, 0xc0, !PT ;  /* 0x0000000800007812 */ /* 0x000fe200078ec0ff */
[----:B------:R-:W-:Y:S01]  /*16a0*/  UISETP.EQ.U32.AND UP0, UPT, UR4, 0x1, !UP0 ;  /* 0x000000010400788c */ /* 0x000fe2000c702070 */
[C---:B--2---:R-:W-:Y:S01]  /*16b0*/  SHF.L.U64.HI R89, R94.reuse, 0x3, R95 ;  /* 0x000000035e597819 */ /* 0x044fe2000001025f */
[----:B------:R-:W-:Y:S01]  /*16c0*/  IMAD.WIDE R90, R9, 0x10, R90 ;  /* 0x00000010095a7825 */ /* 0x000fe200078e025a */
[----:B------:R-:W-:Y:S01]  /*16d0*/  SEL R100, RZ, 0x1, P0 ;  /* 0x00000001ff647807 */ /* 0x000fe20000000000 */
[----:B------:R-:W-:Y:S01]  /*16e0*/  ULDC UR43, c[0x0][0x600] ;  /* 0x00018000002b7ab9 */ /* 0x000fe20000000800 */
[----:B------:R-:W-:Y:S01]  /*16f0*/  LEA R96, R5, UR50, 0x3 ;  /* 0x0000003205607c11 */ /* 0x000fe2000f8e18ff */
[----:B------:R-:W-:Y:S01]  /*1700*/  IMAD.SHL.U32 R94, R94, 0x8, RZ ;  /* 0x000000085e5e7824 */ /* 0x000fe200078e00ff */
[C---:B------:R-:W-:Y:S01]  /*1710*/  LOP3.LUT R101, R0.reuse, 0x8, RZ, 0x3c, !PT ;  /* 0x0000000800657812 */ /* 0x040fe200078e3cff */
[----:B-1----:R-:W-:Y:S01]  /*1720*/  IMAD R95, R3, -0x2, R6 ;  /* 0xfffffffe035f7824 */ /* 0x002fe200078e0206 */
[----:B------:R-:W-:Y:S01]  /*1730*/  LOP3.LUT R97, R0, 0x18, RZ, 0x3c, !PT ;  /* 0x0000001800617812 */ /* 0x000fe200078e3cff */
[----:B------:R-:W-:Y:S01]  /*1740*/  VIADD R98, R98, UR8 ;  /* 0x0000000862627c36 */ /* 0x000fe20008000000 */
[----:B------:R-:W-:Y:S01]  /*1750*/  SHF.R.S32.HI R93, RZ, 0x1f, R92 ;  /* 0x0000001fff5d7819 */ /* 0x000fe2000001145c */
[----:B------:R-:W-:Y:S01]  /*1760*/  UMOV UR7, 0x1 ;  /* 0x0000000100077882 */ /* 0x000fe20000000000 */
[----:B------:R-:W-:-:S02]  /*1770*/  ULOP3.LUT UR49, UR40, 0x1, URZ, 0xfc, !UPT ;  /* 0x0000000128317892 */ /* 0x000fc4000f8efc3f */
[----:B------:R-:W-:Y:S02]  /*1780*/  USHF.L.U32 UR36, UR37, 0x1, URZ ;  /* 0x0000000125247899 */ /* 0x000fe4000800063f */
[----:B------:R-:W-:Y:S02]  /*1790*/  USHF.L.U64.HI UR41, UR52, 0x1, UR39 ;  /* 0x0000000134297899 */ /* 0x000fe40008010227 */
[----:B------:R-:W-:Y:S02]  /*17a0*/  UIADD3 UR43, UR43, -0x1, URZ ;  /* 0xffffffff2b2b7890 */ /* 0x000fe4000fffe03f */
[----:B------:R-:W-:Y:S02]  /*17b0*/  USHF.L.U32 UR44, UR7, UR44, URZ ;  /* 0x0000002c072c7299 */ /* 0x000fe4000800063f */
[----:B------:R-:W-:Y:S02]  /*17c0*/  UIADD3 UR46, -UR46, UR37, URZ ;  /* 0x000000252e2e7290 */ /* 0x000fe4000fffe13f */
[----:B------:R-:W-:-:S02]  /*17d0*/  ULOP3.LUT UR47, URZ, UR6, URZ, 0x33, !UPT ;  /* 0x000000063f2f7292 */ /* 0x000fc4000f8e333f */
[----:B------:R-:W-:-:S12]  /*17e0*/  USEL UR48, URZ, 0x1, !UP0 ;  /* 0x000000013f307887 */ /* 0x000fd8000c000000 */
.L_x_165:
[----:B------:R-:W-:-:S04]  /*17f0*/  SHF.L.U32 R3, R100, 0x1f, RZ ;  /* 0x0000001f64037819 */ /* 0x000fc800000006ff */
[----:B------:R-:W0:Y:S02]  /*1800*/  SYNCS.PHASECHK.TRANS64.TRYWAIT P0, [R96+URZ+-0x8], R3 ;  /* 0xfffff803600075a7 */ /* 0x000e24000800017f */
[----:B012345:R-:W-:Y:S05]  /*1810*/  @!P0 BRA `(.L_x_18) ;  /* 0x0000006400d08947 */ /* 0x03ffea0003800000 */
.L_x_187:
[----:B------:R-:W-:Y:S02]  /*1820*/  ULDC UR4, c[0x0][0x28c] ;  /* 0x0000a30000047ab9 */ /* 0x000fe40000000800 */
[----:B------:R-:W-:-:S13]  /*1830*/  ISETP.LT.AND P0, PT, RZ, UR4, PT ;  /* 0x00000004ff007c0c */ /* 0x000fda000bf01270 */
[----:B------:R-:W-:Y:S05]  /*1840*/  @P0 BRA `(.L_x_19) ;  /* 0x0000000000400947 */ /* 0x000fea0003800000 */
[----:B------:R-:W-:Y:S01]  /*1850*/  MOV R0, 0x0 ;  /* 0x0000000000007802 */ /* 0x000fe20000000f00 */
[----:B------:R-:W-:Y:S01]  /*1860*/  ULDC.64 UR4, c[0x4][0x68] ;  /* 0x01001a0000047ab9 */ /* 0x000fe20000000a00 */
[----:B------:R-:W-:Y:S01]  /*1870*/  ULDC.64 UR6, c[0x4][0x8] ;  /* 0x0100020000067ab9 */ /* 0x000fe20000000a00 */
[----:B------:R-:W-:Y:S01]  /*1880*/  IMAD.U32 R4, RZ, RZ, UR4 ;  /* 0x00000004ff047e24 */ /* 0x000fe2000f8e00ff */
[----:B------:R1:W2:Y:S01]  /*1890*/  LDC.64 R14, c[0x4][R0] ;  /* 0x01000000000e7b82 */ /* 0x0002a20000000a00 */
[----:B------:R-:W-:Y:S01]  /*18a0*/  IMAD.U32 R5, RZ, RZ, UR5 ;  /* 0x00000005ff057e24 */ /* 0x000fe2000f8e00ff */
[----:B------:R-:W-:Y:S01]  /*18b0*/  ULDC.64 UR4, c[0x4][0x70] ;  /* 0x01001c0000047ab9 */ /* 0x000fe20000000a00 */
[----:B------:R-:W-:Y:S02]  /*18c0*/  IMAD.U32 R10, RZ, RZ, UR6 ;  /* 0x00000006ff0a7e24 */ /* 0x000fe4000f8e00ff */
[----:B------:R-:W-:Y:S02]  /*18d0*/  IMAD.U32 R6, RZ, RZ, UR4 ;  /* 0x00000004ff067e24 */ /* 0x000fe4000f8e00ff */
[----:B------:R-:W-:-:S02]  /*18e0*/  IMAD.U32 R7, RZ, RZ, UR5 ;  /* 0x00000005ff077e24 */ /* 0x000fc4000f8e00ff */
[----:B------:R-:W-:Y:S02]  /*18f0*/  IMAD.U32 R11, RZ, RZ, UR7 ;  /* 0x00000007ff0b7e24 */ /* 0x000fe4000f8e00ff */
[----:B------:R-:W-:Y:S02]  /*1900*/  IMAD.MOV.U32 R8, RZ, RZ, 0x1e1 ;  /* 0x000001e1ff087424 */ /* 0x000fe400078e00ff */
[----:B------:R-:W-:Y:S02]  /*1910*/  IMAD.MOV.U32 R12, RZ, RZ, 0x1 ;  /* 0x00000001ff0c7424 */ /* 0x000fe400078e00ff */
[----:B-1----:R-:W-:-:S07]  /*1920*/  IMAD.MOV.U32 R13, RZ, RZ, RZ ;  /* 0x000000ffff0d7224 */ /* 0x002fce00078e00ff */
[----:B------:R-:W-:-:S07]  /*1930*/  LEPC R20, `(.L_x_19) ;  /* 0x000000001014794e */ /* 0x000fce0000000000 */
[----:B0-2--5:R-:W-:Y:S05]  /*1940*/  CALL.ABS.NOINC R14 ;  /* 0x000000000e007343 */ /* 0x025fea0003c00000 */
.L_x_19:
[----:B------:R-:W-:-:S05]  /*1950*/  IMAD.U32 R0, RZ, RZ, UR49 ;  /* 0x00000031ff007e24 */ /* 0x000fca000f8e00ff */
[----:B------:R-:W-:-:S13]  /*1960*/  ISETP.NE.AND P0, PT, R0, 0x3, PT ;  /* 0x000000030000780c */ /* 0x000fda0003f05270 */
[----:B------:R-:W-:Y:S05]  /*1970*/  @!P0 BRA `(.L_x_20) ;  /* 0x0000000000048947 */ /* 0x000fea0003800000 */
[----:B------:R-:W-:Y:S01]  /*1980*/  BPT.TRAP 0x1 ;  /* 0x000000040000795c */ /* 0x000fe20000300000 */
.L_x_20:
[----:B0-----:R-:W-:Y:S02]  /*1990*/  IMAD.U32 R3, RZ, RZ, UR45 ;  /* 0x0000002dff037e24 */ /* 0x001fe4000f8e00ff */
[----:B------:R-:W-:-:S03]  /*19a0*/  IMAD.U32 R0, RZ, RZ, UR48 ;  /* 0x00000030ff007e24 */ /* 0x000fc6000f8e00ff */
[----:B------:R-:W-:Y:S02]  /*19b0*/  LEA R3, R3, UR42, 0x3 ;  /* 0x0000002a03037c11 */ /* 0x000fe4000f8e18ff */
[----:B------:R-:W-:-:S04]  /*19c0*/  SHF.L.U32 R0, R0, 0x1f, RZ ;  /* 0x0000001f00007819 */ /* 0x000fc800000006ff */
[----:B------:R0:W1:Y:S01]  /*19d0*/  SYNCS.PHASECHK.TRANS64.TRYWAIT P1, [R3+URZ], R0 ;  /* 0x00000000030075a7 */ /* 0x000062000802017f */
[----:B------:R-:W-:Y:S05]  /*19e0*/  @!P0 BRA `(.L_x_21) ;  /* 0x0000000000048947 */ /* 0x000fea0003800000 */
[----:B------:R-:W-:Y:S01]  /*19f0*/  BPT.TRAP 0x1 ;  /* 0x000000040000795c */ /* 0x000fe20000300000 */
.L_x_21:
[----:B------:R-:W-:-:S05]  /*1a00*/  IMAD.U32 R4, RZ, RZ, UR46 ;  /* 0x0000002eff047e24 */ /* 0x000fca000f8e00ff */
[----:B------:R-:W-:Y:S01]  /*1a10*/  ISETP.GE.AND P2, PT, R4, 0x1, PT ;  /* 0x000000010400780c */ /* 0x000fe20003f46270 */
[----:B-1----:R-:W-:-:S12]  /*1a20*/  @P1 BRA `(.L_x_22) ;  /* 0x0000000000081947 */ /* 0x002fd80003800000 */
[----:B------:R-:W1:Y:S02]  /*1a30*/  SYNCS.PHASECHK.TRANS64.TRYWAIT P1, [R3+URZ], R0 ;  /* 0x00000000030075a7 */ /* 0x000e64000802017f */
[----:B-1----:R-:W-:Y:S05]  /*1a40*/  @!P1 BRA `(.L_x_23) ;  /* 0x0000006400589947 */ /* 0x002fea0003800000 */
.L_x_22:
[----:B------:R-:W-:Y:S05]  /*1a50*/  WARPSYNC.ALL ;  /* 0x0000000000007948 */ /* 0x000fea0003800000 */
[----:B------:R-:W-:Y:S01]  /*1a60*/  UIADD3 UR4, UR42, 0x180, URZ ;  /* 0x000001802a047890 */ /* 0x000fe2000fffe03f */
[----:B------:R-:W-:Y:S01]  /*1a70*/  WARPGROUP.ARRIVE ;  /* 0x00000000000079c5 */ /* 0x000fe20000000000 */
[----:B------:R-:W-:Y:S02]  /*1a80*/  UIADD3 UR5, UR42, 0x10180, URZ ;  /* 0x000101802a057890 */ /* 0x000fe4000fffe03f */
[----:B------:R-:W-:Y:S02]  /*1a90*/  USHF.R.U32.HI UR4, URZ, 0x4, UR4 ;  /* 0x000000043f047899 */ /* 0x000fe40008011604 */
[----:B------:R-:W-:-:S02]  /*1aa0*/  USHF.R.U32.HI UR5, URZ, 0x4, UR5 ;  /* 0x000000043f057899 */ /* 0x000fc40008011605 */
[----:B------:R-:W-:Y:S02]  /*1ab0*/  ULOP3.LUT UR4, UR4, 0x3fff, URZ, 0xc0, !UPT ;  /* 0x00003fff04047892 */ /* 0x000fe4000f8ec03f */
[----:B------:R-:W-:Y:S02]  /*1ac0*/  ULOP3.LUT UR5, UR5, 0x3fff, URZ, 0xc0, !UPT ;  /* 0x00003fff05057892 */ /* 0x000fe4000f8ec03f */
[----:B------:R-:W-:Y:S02]  /*1ad0*/  ULOP3.LUT UR8, UR4, 0x10000, URZ, 0xfc, !UPT ;  /* 0x0001000004087892 */ /* 0x000fe4000f8efc3f */
[----:B------:R-:W-:Y:S02]  /*1ae0*/  ULOP3.LUT UR9, UR5, 0x10000, URZ, 0xfc, !UPT ;  /* 0x0001000005097892 */ /* 0x000fe4000f8efc3f */
[----:B------:R-:W-:Y:S02]  /*1af0*/  ULEA UR11, UR45, UR8, 0xa ;  /* 0x000000082d0b7291 */ /* 0x000fe4000f8e503f */
[----:B------:R-:W-:Y:S01]  /*1b00*/  ULEA UR10, UR45, UR9, 0xb ;  /* 0x000000092d0a7291 */ /* 0x000fe2000f8e583f */
[----:B------:R-:W-:Y:S01]  /*1b10*/  UMOV UR5, 0x40000040 ;  /* 0x4000004000057882 */ /* 0x000fe20000000000 */
[----:B------:R-:W-:-:S03]  /*1b20*/  UMOV UR7, 0x40000040 ;  /* 0x4000004000077882 */ /* 0x000fc60000000000 */
[----:B------:R-:W-:Y:S02]  /*1b30*/  UMOV UR4, UR11 ;  /* 0x0000000b00047c82 */ /* 0x000fe40008000000 */
[----:B------:R-:W-:Y:S02]  /*1b40*/  UMOV UR6, UR10 ;  /* 0x0000000a00067c82 */ /* 0x000fe40008000000 */
[----:B------:R-:W-:Y:S01]  /*1b50*/  HGMMA.64x128x16.F32 R24, gdesc[UR4], RZ, !UPT, gsb0 ;  /* 0x01e00000041879f0 */ /* 0x000fe2000c0008ff */
[----:B------:R-:W-:Y:S02]  /*1b60*/  UIADD3 UR4, UR11, 0x2, URZ ;  /* 0x000000020b047890 */ /* 0x000fe4000fffe03f */
[----:B------:R-:W-:Y:S01]  /*1b70*/  UIADD3 UR6, UR10, 0x2, URZ ;  /* 0x000000020a067890 */ /* 0x000fe2000fffe03f */
[----:B------:R-:W-:Y:S01]  /*1b80*/  UMOV UR5, 0x40000040 ;  /* 0x4000004000057882 */ /* 0x000fe20000000000 */
[----:B------:R-:W-:Y:S01]  /*1b90*/  UMOV UR7, 0x40000040 ;  /* 0x4000004000077882 */ /* 0x000fe20000000000 */
[----:B------:R-:W-:-:S02]  /*1ba0*/  WARPGROUP.DEPBAR.LE gsb0, 0x0 ;  /* 0x00008000000079c5 */ /* 0x000fc40000010000 */
[----:B------:R-:W-:-:S06]  /*1bb0*/  WARPGROUP.ARRIVE ;  /* 0x00000000000079c5 */ /* 0x000fcc0000000000 */
[----:B------:R-:W-:Y:S01]  /*1bc0*/  HGMMA.64x128x16.F32 R24, gdesc[UR4], R24, gsb0 ;  /* 0x01e00000041879f0 */ /* 0x000fe20008000818 */
[----:B------:R-:W-:Y:S02]  /*1bd0*/  UIADD3 UR4, UR11, 0x4, URZ ;  /* 0x000000040b047890 */ /* 0x000fe4000fffe03f */
[----:B------:R-:W-:Y:S01]  /*1be0*/  UIADD3 UR6, UR10, 0x4, URZ ;  /* 0x000000040a067890 */ /* 0x000fe2000fffe03f */
[----:B------:R-:W-:Y:S01]  /*1bf0*/  UMOV UR5, 0x40000040 ;  /* 0x4000004000057882 */ /* 0x000fe20000000000 */
[----:B------:R-:W-:Y:S01]  /*1c00*/  UMOV UR7, 0x40000040 ;  /* 0x4000004000077882 */ /* 0x000fe20000000000 */
[----:B------:R-:W-:Y:S02]  /*1c10*/  WARPGROUP.DEPBAR.LE gsb0, 0x0 ;  /* 0x00008000000079c5 */ /* 0x000fe40000010000 */
        /* <DEDUP_REMOVED lines=36> */
[----:B------:R-:W-:Y:S03]  /*1e60*/  HGMMA.64x128x16.F32 R24, gdesc[UR4], R24, gsb0 ;  /* 0x01e00000041879f0 */ /* 0x000fe60008000818 */
[----:B------:R-:W-:Y:S02]  /*1e70*/  WARPGROUP.DEPBAR.LE gsb0, 0x0 ;  /* 0x00008000000079c5 */ /* 0x000fe40000010000 */
[----:B------:R-:W-:Y:S05]  /*1e80*/  @!P2 BRA `(.L_x_24) ;  /* 0x000000040088a947 */ /* 0x000fea0003800000 */
[----:B------:R-:W-:Y:S01]  /*1e90*/  UIADD3 UR10, UR45, 0x1, URZ ;  /* 0x000000012d0a7890 */ /* 0x000fe2000fffe03f */
[----:B01----:R-:W-:Y:S02]  /*1ea0*/  IMAD.U32 R0, RZ, RZ, UR46 ;  /* 0x0000002eff007e24 */ /* 0x003fe4000f8e00ff */
[----:B------:R-:W-:Y:S01]  /*1eb0*/  IMAD.U32 R3, RZ, RZ, UR45 ;  /* 0x0000002dff037e24 */ /* 0x000fe2000f8e00ff */
[----:B------:R-:W-:-:S04]  /*1ec0*/  UISETP.NE.AND UP0, UPT, UR10, 0x4, UPT ;  /* 0x000000040a00788c */ /* 0x000fc8000bf05270 */
[----:B------:R-:W-:Y:S02]  /*1ed0*/  USEL UR4, URZ, 0x1, UP0 ;  /* 0x000000013f047887 */ /* 0x000fe40008000000 */
[----:B------:R-:W-:Y:S02]  /*1ee0*/  USEL UR10, UR10, URZ, UP0 ;  /* 0x0000003f0a0a7287 */ /* 0x000fe40008000000 */
[----:B------:R-:W-:-:S06]  /*1ef0*/  ULOP3.LUT UR4, UR48, UR4, URZ, 0x3c, !UPT ;  /* 0x0000000430047292 */ /* 0x000fcc000f8e3c3f */
[----:B------:R-:W-:-:S07]  /*1f00*/  IMAD.U32 R6, RZ, RZ, UR4 ;  /* 0x00000004ff067e24 */ /* 0x000fce000f8e00ff */
.L_x_31:
[----:B------:R-:W-:Y:S05]  /*1f10*/  @!P0 BRA `(.L_x_25) ;  /* 0x0000000000048947 */ /* 0x000fea0003800000 */
[----:B------:R-:W-:Y:S01]  /*1f20*/  BPT.TRAP 0x1 ;  /* 0x000000040000795c */ /* 0x000fe20000300000 */
.L_x_25:
[----:B------:R-:W-:Y:S01]  /*1f30*/  ULEA UR4, UR10, UR42, 0x3 ;  /* 0x0000002a0a047291 */ /* 0x000fe2000f8e183f */
[----:B------:R-:W-:-:S08]  /*1f40*/  SHF.L.U32 R4, R6, 0x1f, RZ ;  /* 0x0000001f06047819 */ /* 0x000fd000000006ff */
[----:B------:R0:W1:Y:S01]  /*1f50*/  SYNCS.PHASECHK.TRANS64.TRYWAIT P1, [UR4], R4 ;  /* 0x00000004ff0075a7 */ /* 0x0000620008020144 */
[----:B------:R-:W-:Y:S05]  /*1f60*/  @!P0 BRA `(.L_x_26) ;  /* 0x0000000000048947 */ /* 0x000fea0003800000 */
[----:B------:R-:W-:Y:S01]  /*1f70*/  BPT.TRAP 0x1 ;  /* 0x000000040000795c */ /* 0x000fe20000300000 */
.L_x_26:
[----:B-1----:R-:W-:Y:S05]  /*1f80*/  @P1 BRA `(.L_x_27) ;  /* 0x0000000000081947 */ /* 0x002fea0003800000 */
[----:B------:R-:W1:Y:S02]  /*1f90*/  SYNCS.PHASECHK.TRANS64.TRYWAIT P1, [UR4], R4 ;  /* 0x00000004ff0075a7 */ /* 0x000e640008020144 */
[----:B-1----:R-:W-:Y:S05]  /*1fa0*/  @!P1 BRA `(.L_x_28) ;  /* 0x0000006000149947 */ /* 0x002fea0003800000 */
.L_x_27:
[----:B------:R-:W-:Y:S01]  /*1fb0*/  ULEA UR12, UR10, UR8, 0xa ;  /* 0x000000080a0c7291 */ /* 0x000fe2000f8e503f */
[----:B------:R-:W-:Y:S01]  /*1fc0*/  WARPGROUP.ARRIVE ;  /* 0x00000000000079c5 */ /* 0x000fe20000000000 */
[----:B------:R-:W-:Y:S01]  /*1fd0*/  ULEA UR11, UR10, UR9, 0xb ;  /* 0x000000090a0b7291 */ /* 0x000fe2000f8e583f */
[----:B------:R-:W-:Y:S01]  /*1fe0*/  UMOV UR5, 0x40000040 ;  /* 0x4000004000057882 */ /* 0x000fe20000000000 */
[----:B------:R-:W-:-:S03]  /*1ff0*/  UMOV UR7, 0x40000040 ;  /* 0x4000004000077882 */ /* 0x000fc60000000000 */
[----:B------:R-:W-:Y:S02]  /*2000*/  UMOV UR4, UR12 ;  /* 0x0000000c00047c82 */ /* 0x000fe40008000000 */
[----:B------:R-:W-:Y:S02]  /*2010*/  UMOV UR6, UR11 ;  /* 0x0000000b00067c82 */ /* 0x000fe40008000000 */
[----:B------:R-:W-:Y:S01]  /*2020*/  HGMMA.64x128x16.F32 R24, gdesc[UR4], R24, gsb0 ;  /* 0x01e00000041879f0 */ /* 0x000fe20008000818 */
        /* <DEDUP_REMOVED lines=51> */
[----:B------:R-:W-:Y:S01]  /*2360*/  BPT.TRAP 0x1 ;  /* 0x000000040000795c */ /* 0x000fe20000300000 */
.L_x_29:
[----:B------:R-:W-:Y:S01]  /*2370*/  ISETP.NE.AND P1, PT, R99, RZ, PT ;  /* 0x000000ff6300720c */ /* 0x000fe20003f25270 */
[----:B------:R-:W-:-:S12]  /*2380*/  UISETP.GT.U32.AND UP0, UPT, UR40, 0x1, UPT ;  /* 0x000000012800788c */ /* 0x000fd8000bf04070 */
[----:B01----:R-:W-:-:S05]  /*2390*/  @P1 LEA R4, R3, UR42, 0x3 ;  /* 0x0000002a03041c11 */ /* 0x003fca000f8e18ff */
[----:B------:R-:W-:-:S05]  /*23a0*/  @P1 VIADD R5, R4, 0x20 ;  /* 0x0000002004051836 */ /* 0x000fca0000000000 */
[----:B------:R-:W-:-:S04]  /*23b0*/  @P1 PRMT R5, R22, 0x654, R5 ;  /* 0x0000065416051816 */ /* 0x000fc80000000005 */
[----:B------:R0:W-:Y:S01]  /*23c0*/  @P1 SYNCS.ARRIVE.TRANS64.RED.A1T0 RZ, [R5+URZ], RZ ;  /* 0x000000ff05ff19a7 */ /* 0x0001e2000810043f */
[----:B------:R-:W-:-:S13]  /*23d0*/  PLOP3.LUT P1, PT, PT, PT, UP0, 0x80, 0x0 ;  /* 0x000000000000781c */ /* 0x000fda0003f2f008 */
[----:B0-----:R-:W-:Y:S05]  /*23e0*/  @P1 BRA `(.L_x_30) ;  /* 0x0000000000041947 */ /* 0x001fea0003800000 */
[----:B------:R-:W-:Y:S01]  /*23f0*/  BPT.TRAP 0x1 ;  /* 0x000000040000795c */ /* 0x000fe20000300000 */
.L_x_30:
[----:B------:R-:W-:Y:S01]  /*2400*/  UIADD3 UR10, UR10, 0x1, URZ ;  /* 0x000000010a0a7890 */ /* 0x000fe2000fffe03f */
[C---:B------:R-:W-:Y:S01]  /*2410*/  ISETP.GT.AND P2, PT, R0.reuse, 0x1, PT ;  /* 0x000000010000780c */ /* 0x040fe20003f44270 */
[----:B------:R-:W-:Y:S02]  /*2420*/  VIADD R3, R3, 0x1 ;  /* 0x0000000103037836 */ /* 0x000fe40000000000 */
[----:B------:R-:W-:Y:S01]  /*2430*/  UISETP.NE.AND UP0, UPT, UR10, 0x4, UPT ;  /* 0x000000040a00788c */ /* 0x000fe2000bf05270 */
[----:B------:R-:W-:Y:S02]  /*2440*/  VIADD R0, R0, 0xffffffff ;  /* 0xffffffff00007836 */ /* 0x000fe40000000000 */
[C---:B------:R-:W-:Y:S01]  /*2450*/  ISETP.NE.AND P1, PT, R3.reuse, 0x4, PT ;  /* 0x000000040300780c */ /* 0x040fe20003f25270 */
[----:B------:R-:W-:Y:S02]  /*2460*/  USEL UR4, URZ, 0x1, UP0 ;  /* 0x000000013f047887 */ /* 0x000fe40008000000 */
[----:B------:R-:W-:Y:S01]  /*2470*/  USEL UR10, UR10, URZ, UP0 ;  /* 0x0000003f0a0a7287 */ /* 0x000fe20008000000 */
[----:B------:R-:W-:-:S03]  /*2480*/  SEL R3, R3, RZ, P1 ;  /* 0x000000ff03037207 */ /* 0x000fc60000800000 */
[----:B------:R-:W-:Y:S01]  /*2490*/  LOP3.LUT R6, R6, UR4, RZ, 0x3c, !PT ;  /* 0x0000000406067c12 */ /* 0x000fe2000f8e3cff */
[----:B------:R-:W-:Y:S07]  /*24a0*/  @P2 BRA `(.L_x_31) ;  /* 0xfffffff800982947 */ /* 0x000fee000383ffff */
.L_x_24:
[----:B01----:R-:W0:Y:S01]  /*24b0*/  LDC R0, c[0x0][0x28c] ;  /* 0x0000a300ff007b82 */ /* 0x003e220000000800 */
[----:B------:R1:W-:Y:S01]  /*24c0*/  SYNCS.ARRIVE.TRANS64.A1T0 RZ, [R101+UR50], RZ ;  /* 0x000000ff65ff79a7 */ /* 0x0003e20008100032 */
[----:B0-----:R-:W-:-:S13]  /*24d0*/  ISETP.GE.AND P1, PT, R0, 0x1, PT ;  /* 0x000000010000780c */ /* 0x001fda0003f26270 */
[----:B-1----:R-:W-:Y:S05]  /*24e0*/  @!P1 BRA `(.L_x_32) ;  /* 0x0000000000409947 */ /* 0x002fea0003800000 */
[----:B------:R-:W-:Y:S05]  /*24f0*/  @!P0 BRA `(.L_x_33) ;  /* 0x0000000000048947 */ /* 0x000fea0003800000 */
[----:B------:R-:W-:Y:S01]  /*2500*/  BPT.TRAP 0x1 ;  /* 0x000000040000795c */ /* 0x000fe20000300000 */
.L_x_33:
[----:B------:R-:W-:Y:S01]  /*2510*/  ISETP.NE.AND P0, PT, R99, RZ, PT ;  /* 0x000000ff6300720c */ /* 0x000fe20003f05270 */
[----:B------:R-:W-:-:S12]  /*2520*/  IMAD.U32 R3, RZ, RZ, UR42 ;  /* 0x0000002aff037e24 */ /* 0x000fd8000f8e00ff */
[----:B------:R-:W-:-:S05]  /*2530*/  VOTEU.ANY UP0, P0 ;  /* 0x00000000003f7886 */ /* 0x000fca0000000100 */
[----:B------:R-:W-:Y:S02]  /*2540*/  @UP0 UIADD3 UR4, UR46, UR45, URZ ;  /* 0x0000002d2e040290 */ /* 0x000fe4000fffe03f */
[----:B------:R-:W-:-:S04]  /*2550*/  UISETP.GT.U32.AND UP0, UPT, UR40, 0x1, UPT ;  /* 0x000000012800788c */ /* 0x000fc8000bf04070 */
[----:B------:R-:W-:-:S04]  /*2560*/  IMAD.U32 R0, RZ, RZ, UR4 ;  /* 0x00000004ff007e24 */ /* 0x000fc8000f8e00ff */
[----:B------:R-:W-:-:S05]  /*2570*/  @P0 IMAD.SHL.U32 R0, R0, 0x8, RZ ;  /* 0x0000000800000824 */ /* 0x000fca00078e00ff */
[----:B------:R-:W-:-:S04]  /*2580*/  @P0 LOP3.LUT R0, R0, 0x18, RZ, 0xc0, !PT ;  /* 0x0000001800000812 */ /* 0x000fc800078ec0ff */
[----:B------:R-:W-:-:S04]  /*2590*/  @P0 IADD3 R3, R3, 0x20, R0 ;  /* 0x0000002003030810 */ /* 0x000fc80007ffe000 */
[----:B------:R-:W-:-:S04]  /*25a0*/  @P0 PRMT R3, R22, 0x654, R3 ;  /* 0x0000065416030816 */ /* 0x000fc80000000003 */
[----:B------:R0:W-:Y:S01]  /*25b0*/  @P0 SYNCS.ARRIVE.TRANS64.RED.A1T0 RZ, [R3+URZ], RZ ;  /* 0x000000ff03ff09a7 */ /* 0x0001e2000810043f */
[----:B------:R-:W-:-:S13]  /*25c0*/  PLOP3.LUT P0, PT, PT, PT, UP0, 0x80, 0x0 ;  /* 0x000000000000781c */ /* 0x000fda0003f0f008 */
[----:B0-----:R-:W-:Y:S05]  /*25d0*/  @P0 BRA `(.L_x_32) ;  /* 0x0000000000040947 */ /* 0x001fea0003800000 */
[----:B------:R-:W-:Y:S01]  /*25e0*/  BPT.TRAP 0x1 ;  /* 0x000000040000795c */ /* 0x000fe20000300000 */
.L_x_32:
[----:B------:R-:W-:Y:S02]  /*25f0*/  SHF.L.U32 R3, R100, 0x1f, RZ ;  /* 0x0000001f64037819 */ /* 0x000fe400000006ff */
[----:B------:R-:W-:Y:S02]  /*2600*/  SHF.R.S32.HI R13, RZ, 0x1f, R19 ;  /* 0x0000001fff0d7819 */ /* 0x000fe40000011413 */
[----:B------:R-:W0:Y:S02]  /*2610*/  SYNCS.PHASECHK.TRANS64.TRYWAIT P0, [R96+URZ+0x8], R3 ;  /* 0x00000803600075a7 */ /* 0x000e24000800017f */
[----:B0-----:R-:W-:Y:S05]  /*2620*/  @!P0 BRA `(.L_x_34) ;  /* 0x00000058008c8947 */ /* 0x001fea0003800000 */
.L_x_188:
[----:B------:R-:W-:Y:S01]  /*2630*/  IMAD.SHL.U32 R5, R18, 0x40, RZ ;  /* 0x0000004012057824 */ /* 0x000fe200078e00ff */
[----:B------:R-:W-:Y:S01]  /*2640*/  ULDC UR6, c[0x0][0x284] ;  /* 0x0000a10000067ab9 */ /* 0x000fe20000000800 */
[----:B------:R-:W-:Y:S01]  /*2650*/  IMAD.SHL.U32 R10, R2, 0x80, RZ ;  /* 0x00000080020a7824 */ /* 0x000fe200078e00ff */
[----:B------:R-:W-:Y:S01]  /*2660*/  ULDC.64 UR4, c[0x0][0x5d0] ;  /* 0x0001740000047ab9 */ /* 0x000fe20000000a00 */
[----:B------:R-:W-:Y:S01]  /*2670*/  IMAD.WIDE R20, R18, 0x40, R90 ;  /* 0x0000004012147825 */ /* 0x000fe200078e025a */
[----:B------:R-:W-:Y:S01]  /*2680*/  ISETP.GE.AND P0, PT, R5, UR6, PT ;  /* 0x0000000605007c0c */ /* 0x000fe2000bf06270 */
[----:B------:R-:W-:Y:S01]  /*2690*/  ULDC UR6, c[0x0][0x288] ;  /* 0x0000a20000067ab9 */ /* 0x000fe20000000800 */
[----:B------:R-:W-:Y:S01]  /*26a0*/  SHF.R.S32.HI R11, RZ, 0x1f, R10 ;  /* 0x0000001fff0b7819 */ /* 0x000fe2000001140a */
[----:B------:R-:W-:Y:S01]  /*26b0*/  IMAD R0, R13, UR4, RZ ;  /* 0x000000040d007c24 */ /* 0x000fe2000f8e02ff */
[----:B------:R-:W-:Y:S01]  /*26c0*/  ISETP.GE.OR P0, PT, R10, UR6, P0 ;  /* 0x000000060a007c0c */ /* 0x000fe20008706670 */
[----:B0-----:R-:W-:-:S04]  /*26d0*/  IMAD.WIDE.U32 R2, R19, UR4, R92 ;  /* 0x0000000413027c25 */ /* 0x001fc8000f8e005c */
[----:B------:R-:W-:Y:S01]  /*26e0*/  IMAD R7, R19, UR5, R0 ;  /* 0x0000000513077c24 */ /* 0x000fe2000f8e0200 */
[----:B------:R-:W-:Y:S01]  /*26f0*/  IADD3 R2, P1, R10, R2, RZ ;  /* 0x000000020a027210 */ /* 0x000fe20007f3e0ff */
[----:B------:R-:W-:Y:S02]  /*2700*/  ULDC.64 UR4, c[0x0][0x5c8] ;  /* 0x0001720000047ab9 */ /* 0x000fe40000000a00 */
[----:B------:R-:W-:Y:S01]  /*2710*/  IMAD R9, R21, UR4, RZ ;  /* 0x0000000415097c24 */ /* 0x000fe2000f8e02ff */
[----:B------:R-:W-:-:S03]  /*2720*/  IADD3.X R3, R11, R3, R7, P1, !PT ;  /* 0x000000030b037210 */ /* 0x000fc60000ffe407 */
[C---:B------:R-:W-:Y:S02]  /*2730*/  IMAD R9, R20.reuse, UR5, R9 ;  /* 0x0000000514097c24 */ /* 0x040fe4000f8e0209 */
[----:B------:R-:W-:Y:S01]  /*2740*/  IMAD.WIDE.U32 R102, R20, UR4, R2 ;  /* 0x0000000414667c25 */ /* 0x000fe2000f8e0002 */
[----:B------:R-:W-:Y:S06]  /*2750*/  @P0 BRA `(.L_x_35) ;  /* 0x0000003c00dc0947 */ /* 0x000fec0003800000 */
[----:B-----5:R-:W-:Y:S01]  /*2760*/  FSETP.NEU.AND P0, PT, R88, RZ, PT ;  /* 0x000000ff5800720b */ /* 0x020fe20003f0d000 */
[----:B------:R-:W-:Y:S01]  /*2770*/  IMAD.IADD R14, R95, 0x1, -R10 ;  /* 0x000000015f0e7824 */ /* 0x000fe200078e0a0a */
[----:B------:R-:W-:Y:S01]  /*2780*/  BSSY B0, `(.L_x_35) ;  /* 0x00003f4000007945 */ /* 0x000fe20003800000 */
[----:B------:R-:W-:Y:S02]  /*2790*/  IMAD.IADD R0, R98, 0x1, -R5 ;  /* 0x0000000162007824 */ /* 0x000fe400078e0a05 */
[----:B------:R-:W-:Y:S01]  /*27a0*/  IMAD.IADD R111, R103, 0x1, R9 ;  /* 0x00000001676f7824 */ /* 0x000fe200078e0209 */
[----:B------:R-:W-:-:S04]  /*27b0*/  ISETP.GT.AND P2, PT, R14, RZ, PT ;  /* 0x000000ff0e00720c */ /* 0x000fc80003f44270 */
[----:B------:R-:W-:-:S03]  /*27c0*/  ISETP.GT.AND P1, PT, R0, RZ, P2 ;  /* 0x000000ff0000720c */ /* 0x000fc60001724270 */
[----:B------:R-:W-:Y:S10]  /*27d0*/  @!P0 BRA `(.L_x_36) ;  /* 0x0000002c00208947 */ /* 0x000ff40003800000 */
[----:B------:R-:W0:Y:S01]  /*27e0*/  LDC.64 R104, c[0x0][0x5b8] ;  /* 0x00016e00ff687b82 */ /* 0x000e220000000a00 */
[----:B------:R-:W-:-:S07]  /*27f0*/  ULDC.64 UR4, c[0x0][0x5c0] ;  /* 0x0001700000047ab9 */ /* 0x000fce0000000a00 */
[----:B------:R-:W1:Y:S08]  /*2800*/  LDC.64 R106, c[0x0][0x5b0] ;  /* 0x00016c00ff6a7b82 */ /* 0x000e700000000a00 */
[----:B------:R-:W2:Y:S01]  /*2810*/  LDC.64 R108, c[0x0][0x5a8] ;  /* 0x00016a00ff6c7b82 */ /* 0x000ea20000000a00 */
[-C--:B0-----:R-:W-:Y:S02]  /*2820*/  IMAD R4, R13, R104.reuse, RZ ;  /* 0x000000680d047224 */ /* 0x081fe400078e02ff */
[----:B------:R-:W-:-:S04]  /*2830*/  IMAD.WIDE.U32 R2, R19, R104, R92 ;  /* 0x0000006813027225 */ /* 0x000fc800078e005c */
[----:B------:R-:W-:Y:S01]  /*2840*/  IMAD R103, R19, R105, R4 ;  /* 0x0000006913677224 */ /* 0x000fe200078e0204 */
[----:B------:R-:W-:Y:S01]  /*2850*/  IADD3 R4, P0, R10, R2, RZ ;  /* 0x000000020a047210 */ /* 0x000fe20007f1e0ff */
[----:B-1----:R-:W-:-:S03]  /*2860*/  IMAD R2, R21, R106, RZ ;  /* 0x0000006a15027224 */ /* 0x002fc600078e02ff */
[----:B------:R-:W-:Y:S01]  /*2870*/  IADD3.X R5, R11, R3, R103, P0, !PT ;  /* 0x000000030b057210 */ /* 0x000fe200007fe467 */
[C---:B------:R-:W-:Y:S02]  /*2880*/  IMAD R105, R20.reuse, R107, R2 ;  /* 0x0000006b14697224 */ /* 0x040fe400078e0202 */
[----:B------:R-:W-:-:S04]  /*2890*/  IMAD.WIDE.U32 R2, R20, R106, R4 ;  /* 0x0000006a14027225 */ /* 0x000fc800078e0004 */
[----:B------:R-:W-:Y:S01]  /*28a0*/  IMAD.IADD R3, R3, 0x1, R105 ;  /* 0x0000000103037824 */ /* 0x000fe200078e0269 */
[----:B--2---:R-:W-:-:S04]  /*28b0*/  LEA R8, P0, R2, R108, 0x1 ;  /* 0x0000006c02087211 */ /* 0x004fc800078008ff */
[----:B------:R-:W-:-:S05]  /*28c0*/  LEA.HI.X R9, R2, R109, R3, 0x1, P0 ;  /* 0x0000006d02097211 */ /* 0x000fca00000f0c03 */
[----:B------:R0:W2:Y:S01]  /*28d0*/  @P1 LDG.E.LTC128B.U16 R15, desc[UR54][R8.64] ;  /* 0x00000036080f1981 */ /* 0x0000a2000c1e1520 */
[----:B------:R-:W-:Y:S01]  /*28e0*/  IMAD.WIDE.U32 R2, R20, R106, R10 ;  /* 0x0000006a14027225 */ /* 0x000fe200078e000a */
[----:B------:R-:W-:Y:S02]  /*28f0*/  BSSY B1, `(.L_x_37) ;  /* 0x0000014000017945 */ /* 0x000fe40003800000 */
[----:B------:R-:W-:-:S04]  /*2900*/  IADD3 R12, P0, R92, R2, RZ ;  /* 0x000000025c0c7210 */ /* 0x000fc80007f1e0ff */
[----:B------:R-:W-:Y:S01]  /*2910*/  IADD3.X R13, R93, R105, R3, P0, !PT ;  /* 0x000000695d0d7210 */ /* 0x000fe200007fe403 */
[----:B0-----:R-:W-:Y:S01]  /*2920*/  IMAD.SHL.U32 R8, R106, 0x8, RZ ;  /* 0x000000086a087824 */ /* 0x001fe200078e00ff */
[----:B------:R-:W-:Y:S02]  /*2930*/  LEA R6, P0, R102, UR4, 0x1 ;  /* 0x0000000466067c11 */ /* 0x000fe4000f8008ff */
[----:B------:R-:W-:Y:S01]  /*2940*/  SHF.L.U64.HI R9, R106, 0x3, R107 ;  /* 0x000000036a097819 */ /* 0x000fe2000001026b */
[----:B------:R-:W-:-:S04]  /*2950*/  IMAD.WIDE.U32 R12, R19, R104, R12 ;  /* 0x00000068130c7225 */ /* 0x000fc800078e000c */
[----:B------:R-:W-:Y:S01]  /*2960*/  IMAD.IADD R3, R103, 0x1, R13 ;  /* 0x0000000167037824 */ /* 0x000fe200078e020d */
[----:B------:R-:W-:-:S04]  /*2970*/  LEA R2, P4, R12, R108, 0x1 ;  /* 0x0000006c0c027211 */ /* 0x000fc800078808ff */
[----:B------:R-:W-:Y:S01]  /*2980*/  LEA.HI.X R3, R12, R109, R3, 0x1, P4 ;  /* 0x0000006d0c037211 */ /* 0x000fe200020f0c03 */
[----:B--2---:R-:W-:-:S05]  /*2990*/  HADD2.F32 R7, -RZ, R15.H0_H0 ;  /* 0x2000000fff077230 */ /* 0x004fca0000004100 */
[----:B------:R-:W-:-:S04]  /*29a0*/  FMUL R7, R7, R88 ;  /* 0x0000005807077220 */ /* 0x000fc80000400000 */
[----:B------:R-:W-:Y:S01]  /*29b0*/  FFMA R24, R24, R23, R7 ;  /* 0x0000001718187223 */ /* 0x000fe20000000007 */
[----:B------:R-:W-:Y:S02]  /*29c0*/  LEA.HI.X R7, R102, UR5, R111, 0x1, P0 ;  /* 0x0000000566077c11 */ /* 0x000fe400080f0c6f */
[----:B------:R-:W-:Y:S02]  /*29d0*/  ISETP.GT.AND P0, PT, R14, 0x1, PT ;  /* 0x000000010e00780c */ /* 0x000fe40003f04270 */
[----:B------:R-:W-:Y:S02]  /*29e0*/  F2FP.F16.F32.PACK_AB R24, RZ, R24 ;  /* 0x00000018ff18723e */ /* 0x000fe400000000ff */
[----:B------:R-:W-:-:S03]  /*29f0*/  ISETP.GT.AND P3, PT, R0, RZ, P0 ;  /* 0x000000ff0000720c */ /* 0x000fc60000764270 */
[----:B------:R0:W-:Y:S10]  /*2a00*/  @P1 STG.E.U16 desc[UR54][R6.64], R24 ;  /* 0x0000001806001986 */ /* 0x0001f4000c101536 */
[----:B------:R-:W-:Y:S05]  /*2a10*/  @!P3 BRA `(.L_x_38) ;  /* 0x000000000004b947 */ /* 0x000fea0003800000 */
[----:B------:R1:W5:Y:S02]  /*2a20*/  LDG.E.LTC128B.U16 R15, desc[UR54][R2.64+0x2] ;  /* 0x00000236020f7981 */ /* 0x000364000c1e1520 */
.L_x_38:
[----:B------:R-:W-:Y:S05]  /*2a30*/  BSYNC B1 ;  /* 0x0000000000017941 */ /* 0x000fea0003800000 */
.L_x_37:
[----:B------:R-:W-:Y:S01]  /*2a40*/  IMAD.WIDE.U32 R8, R20, R106, R8 ;  /* 0x0000006a14087225 */ /* 0x000fe200078e0008 */
[----:B------:R-:W-:-:S03]  /*2a50*/  ISETP.GT.AND P2, PT, R0, 0x8, P2 ;  /* 0x000000080000780c */ /* 0x000fc60001744270 */
[----:B-----5:R-:W-:Y:S01]  /*2a60*/  HADD2.F32 R13, -RZ, R15.H0_H0 ;  /* 0x2000000fff0d7230 */ /* 0x020fe20000004100 */
[----:B------:R-:W-:Y:S01]  /*2a70*/  IADD3 R4, P1, R4, R8, RZ ;  /* 0x0000000804047210 */ /* 0x000fe20007f3e0ff */
[----:B------:R-:W-:-:S03]  /*2a80*/  IMAD.IADD R105, R105, 0x1, R9 ;  /* 0x0000000169697824 */ /* 0x000fc600078e0209 */
[----:B------:R-:W-:Y:S01]  /*2a90*/  FMUL R12, R13, R88 ;  /* 0x000000580d0c7220 */ /* 0x000fe20000400000 */
[----:B------:R-:W-:-:S03]  /*2aa0*/  IMAD.X R5, R105, 0x1, R5, P1 ;  /* 0x0000000169057824 */ /* 0x000fc600008e0605 */
[----:B------:R-:W-:Y:S01]  /*2ab0*/  FFMA R25, R25, R23, R12 ;  /* 0x0000001719197223 */ /* 0x000fe2000000000c */
[----:B------:R-:W-:-:S04]  /*2ac0*/  LEA R12, P1, R4, R108, 0x1 ;  /* 0x0000006c040c7211 */ /* 0x000fc800078208ff */
[----:B------:R-:W-:Y:S01]  /*2ad0*/  LEA.HI.X R13, R4, R109, R5, 0x1, P1 ;  /* 0x0000006d040d7211 */ /* 0x000fe200008f0c05 */
[----:B------:R-:W-:Y:S01]  /*2ae0*/  @P3 IMAD.MOV.U32 R4, RZ, RZ, R6 ;  /* 0x000000ffff043224 */ /* 0x000fe200078e0006 */
[----:B------:R-:W-:Y:S01]  /*2af0*/  F2FP.F16.F32.PACK_AB R25, RZ, R25 ;  /* 0x00000019ff19723e */ /* 0x000fe200000000ff */
[----:B------:R-:W-:-:S05]  /*2b00*/  @P3 IMAD.MOV.U32 R5, RZ, RZ, R7 ;  /* 0x000000ffff053224 */ /* 0x000fca00078e0007 */
[----:B------:R2:W-:Y:S04]  /*2b10*/  @P3 STG.E.U16 desc[UR54][R4.64+0x2], R25 ;  /* 0x0000021904003986 */ /* 0x0005e8000c101536 */
[----:B------:R-:W3:Y:S01]  /*2b20*/  @P2 LDG.E.LTC128B.U16 R15, desc[UR54][R12.64] ;  /* 0x000000360c0f2981 */ /* 0x000ee2000c1e1520 */
[----:B------:R-:W-:Y:S01]  /*2b30*/  IADD3 R10, P1, P3, R92, R8, R10 ;  /* 0x000000085c0a7210 */ /* 0x000fe20007b3e00a */
[----:B------:R-:W-:Y:S01]  /*2b40*/  BSSY B1, `(.L_x_39) ;  /* 0x0000011000017945 */ /* 0x000fe20003800000 */
[----:B------:R-:W-:Y:S02]  /*2b50*/  ISETP.GT.AND P0, PT, R0, 0x8, P0 ;  /* 0x000000080000780c */ /* 0x000fe40000704270 */
[----:B------:R-:W-:Y:S02]  /*2b60*/  IADD3.X R11, R93, R105, R11, P1, P3 ;  /* 0x000000695d0b7210 */ /* 0x000fe40000fe640b */
[C---:B------:R-:W-:Y:S01]  /*2b70*/  LEA R8, P1, R94.reuse, R6, 0x1 ;  /* 0x000000065e087211 */ /* 0x040fe200078208ff */
[----:B------:R-:W-:Y:S01]  /*2b80*/  IMAD.WIDE.U32 R10, R19, R104, R10 ;  /* 0x00000068130a7225 */ /* 0x000fe200078e000a */
[----:B------:R-:W-:-:S03]  /*2b90*/  SHF.L.U64.HI R19, R94, 0x1, R89 ;  /* 0x000000015e137819 */ /* 0x000fc60000010259 */
[----:B------:R-:W-:Y:S01]  /*2ba0*/  IMAD.IADD R11, R103, 0x1, R11 ;  /* 0x00000001670b7824 */ /* 0x000fe200078e020b */
[----:B--2---:R-:W-:-:S04]  /*2bb0*/  LEA R4, P3, R10, R108, 0x1 ;  /* 0x0000006c0a047211 */ /* 0x004fc800078608ff */
[----:B------:R-:W-:Y:S01]  /*2bc0*/  LEA.HI.X R5, R10, R109, R11, 0x1, P3 ;  /* 0x0000006d0a057211 */ /* 0x000fe200018f0c0b */
[----:B---3--:R-:W-:-:S05]  /*2bd0*/  HADD2.F32 R9, -RZ, R15.H0_H0 ;  /* 0x2000000fff097230 */ /* 0x008fca0000004100 */
[----:B------:R-:W-:-:S04]  /*2be0*/  FMUL R9, R9, R88 ;  /* 0x0000005809097220 */ /* 0x000fc80000400000 */
[----:B------:R-:W-:-:S05]  /*2bf0*/  FFMA R9, R26, R23, R9 ;  /* 0x000000171a097223 */ /* 0x000fca0000000009 */
[----:B------:R-:W-:Y:S01]  /*2c00*/  F2FP.F16.F32.PACK_AB R12, RZ, R9 ;  /* 0x00000009ff0c723e */ /* 0x000fe200000000ff */
[----:B------:R-:W-:-:S05]  /*2c10*/  IMAD.X R9, R19, 0x1, R7, P1 ;  /* 0x0000000113097824 */ /* 0x000fca00008e0607 */
[----:B------:R2:W-:Y:S01]  /*2c20*/  @P2 STG.E.U16 desc[UR54][R8.64], R12 ;  /* 0x0000000c08002986 */ /* 0x0005e2000c101536 */
[----:B------:R-:W-:Y:S05]  /*2c30*/  @!P0 BRA `(.L_x_40) ;  /* 0x0000000000048947 */ /* 0x000fea0003800000 */
[----:B------:R3:W5:Y:S02]  /*2c40*/  LDG.E.LTC128B.U16 R15, desc[UR54][R4.64+0x2] ;  /* 0x00000236040f7981 */ /* 0x000764000c1e1520 */
.L_x_40:
[----:B------:R-:W-:Y:S05]  /*2c50*/  BSYNC B1 ;  /* 0x0000000000017941 */ /* 0x000fea0003800000 */
.L_x_39:
[----:B-----5:R-:W-:Y:S01]  /*2c60*/  HADD2.F32 R11, -RZ, R15.H0_H0 ;  /* 0x2000000fff0b7230 */ /* 0x020fe20000004100 */
[----:B------:R-:W-:Y:S01]  /*2c70*/  ISETP.GT.AND P1, PT, R14, 0x8, PT ;  /* 0x000000080e00780c */ /* 0x000fe20003f24270 */
[----:B------:R-:W-:Y:S03]  /*2c80*/  BSSY B1, `(.L_x_41) ;  /* 0x0000008000017945 */ /* 0x000fe60003800000 */
[----:B------:R-:W-:Y:S01]  /*2c90*/  FMUL R10, R11, R88 ;  /* 0x000000580b0a7220 */ /* 0x000fe20000400000 */
[----:B------:R-:W-:-:S03]  /*2ca0*/  ISETP.GT.AND P2, PT, R0, RZ, P1 ;  /* 0x000000ff0000720c */ /* 0x000fc60000f44270 */
[----:B------:R-:W-:-:S05]  /*2cb0*/  FFMA R10, R27, R23, R10 ;  /* 0x000000171b0a7223 */ /* 0x000fca000000000a */
[----:B------:R-:W-:-:S05]  /*2cc0*/  F2FP.F16.F32.PACK_AB R10, RZ, R10 ;  /* 0x0000000aff0a723e */ /* 0x000fca00000000ff */
[----:B------:R4:W-:Y:S01]  /*2cd0*/  @P0 STG.E.U16 desc[UR54][R8.64+0x2], R10 ;  /* 0x0000020a08000986 */ /* 0x0009e2000c101536 */
[----:B------:R-:W-:Y:S05]  /*2ce0*/  @!P2 BRA `(.L_x_42) ;  /* 0x000000000004a947 */ /* 0x000fea0003800000 */
[----:B------:R0:W5:Y:S02]  /*2cf0*/  LDG.E.LTC128B.U16 R15, desc[UR54][R2.64+0x10] ;  /* 0x00001036020f7981 */ /* 0x000164000c1e1520 */
.L_x_42:
[----:B------:R-:W-:Y:S05]  /*2d00*/  BSYNC B1 ;  /* 0x0000000000017941 */ /* 0x000fea0003800000 */
.L_x_41:
        /* <DEDUP_REMOVED lines=10> */
.L_x_44:
[----:B------:R-:W-:Y:S05]  /*2db0*/  BSYNC B1 ;  /* 0x0000000000017941 */ /* 0x000fea0003800000 */
.L_x_43:
[----:B0----5:R-:W-:Y:S01]  /*2dc0*/  HADD2.F32 R11, -RZ, R15.H0_H0 ;  /* 0x2000000fff0b7230 */ /* 0x021fe20000004100 */
[----:B------:R-:W-:Y:S01]  /*2dd0*/  ISETP.GT.AND P1, PT, R0, 0x8, P1 ;  /* 0x000000080000780c */ /* 0x000fe20000f24270 */
[----:B------:R-:W-:Y:S03]  /*2de0*/  BSSY B1, `(.L_x_45) ;  /* 0x0000007000017945 */ /* 0x000fe60003800000 */
[----:B----4-:R-:W-:-:S04]  /*2df0*/  FMUL R10, R11, R88 ;  /* 0x000000580b0a7220 */ /* 0x010fc80000400000 */
[----:B------:R-:W-:-:S05]  /*2e00*/  FFMA R10, R29, R23, R10 ;  /* 0x000000171d0a7223 */ /* 0x000fca000000000a */
[----:B------:R-:W-:-:S05]  /*2e10*/  F2FP.F16.F32.PACK_AB R10, RZ, R10 ;  /* 0x0000000aff0a723e */ /* 0x000fca00000000ff */
[----:B------:R0:W-:Y:S01]  /*2e20*/  @P3 STG.E.U16 desc[UR54][R6.64+0x12], R10 ;  /* 0x0000120a06003986 */ /* 0x0001e2000c101536 */
[----:B------:R-:W-:Y:S05]  /*2e30*/  @!P1 BRA `(.L_x_46) ;  /* 0x0000000000049947 */ /* 0x000fea0003800000 */
[----:B------:R4:W5:Y:S02]  /*2e40*/  LDG.E.LTC128B.U16 R15, desc[UR54][R4.64+0x10] ;  /* 0x00001036040f7981 */ /* 0x000964000c1e1520 */
.L_x_46:
[----:B------:R-:W-:Y:S05]  /*2e50*/  BSYNC B1 ;  /* 0x0000000000017941 */ /* 0x000fea0003800000 */
.L_x_45:
[----:B-----5:R-:W-:Y:S01]  /*2e60*/  HADD2.F32 R11, -RZ, R15.H0_H0 ;  /* 0x2000000fff0b7230 */ /* 0x020fe20000004100 */
[----:B------:R-:W-:Y:S01]  /*2e70*/  ISETP.GT.AND P0, PT, R0, 0x8, P0 ;  /* 0x000000080000780c */ /* 0x000fe20000704270 */
[----:B------:R-:W-:Y:S03]  /*2e80*/  BSSY B1, `(.L_x_47) ;  /* 0x0000007000017945 */ /* 0x000fe60003800000 */
[----:B------:R-:W-:-:S04]  /*2e90*/  FMUL R11, R11, R88 ;  /* 0x000000580b0b7220 */ /* 0x000fc80000400000 */
[----:B------:R-:W-:-:S05]  /*2ea0*/  FFMA R11, R30, R23, R11 ;  /* 0x000000171e0b7223 */ /* 0x000fca000000000b */
[----:B------:R-:W-:-:S05]  /*2eb0*/  F2FP.F16.F32.PACK_AB R11, RZ, R11 ;  /* 0x0000000bff0b723e */ /* 0x000fca00000000ff */
[----:B------:R0:W-:Y:S01]  /*2ec0*/  @P1 STG.E.U16 desc[UR54][R8.64+0x10], R11 ;  /* 0x0000100b08001986 */ /* 0x0001e2000c101536 */
[----:B------:R-:W-:Y:S05]  /*2ed0*/  @!P0 BRA `(.L_x_48) ;  /* 0x0000000000048947 */ /* 0x000fea0003800000 */
[----:B------:R0:W5:Y:S02]  /*2ee0*/  LDG.E.LTC128B.U16 R15, desc[UR54][R4.64+0x12] ;  /* 0x00001236040f7981 */ /* 0x000164000c1e1520 */
.L_x_48:
[----:B------:R-:W-:Y:S05]  /*2ef0*/  BSYNC B1 ;  /* 0x0000000000017941 */ /* 0x000fea0003800000 */
.L_x_47:
[----:B0----5:R-:W-:Y:S01]  /*2f00*/  HADD2.F32 R11, -RZ, R15.H0_H0 ;  /* 0x2000000fff0b7230 */ /* 0x021fe20000004100 */
        /* <DEDUP_REMOVED lines=9> */
.L_x_50:
[----:B------:R-:W-:Y:S05]  /*2fa0*/  BSYNC B1 ;  /* 0x0000000000017941 */ /* 0x000fea0003800000 */
.L_x_49:
        /* <DEDUP_REMOVED lines=10> */
.L_x_52:
[----:B------:R-:W-:Y:S05]  /*3050*/  BSYNC B1 ;  /* 0x0000000000017941 */ /* 0x000fea0003800000 */
.L_x_51:
[----:B0----5:R-:W-:Y:S01]  /*3060*/  HADD2.F32 R11, -RZ, R15.H0_H0 ;  /* 0x2000000fff0b7230 */ /* 0x021fe20000004100 */
        /* <DEDUP_REMOVED lines=8> */
.L_x_54:
[----:B------:R-:W-:Y:S05]  /*30f0*/  BSYNC B1 ;  /* 0x0000000000017941 */ /* 0x000fea0003800000 */
.L_x_53:
        /* <DEDUP_REMOVED lines=9> */
.L_x_56:
[----:B------:R-:W-:Y:S05]  /*3190*/  BSYNC B1 ;  /* 0x0000000000017941 */ /* 0x000fea0003800000 */
.L_x_55:
        /* <DEDUP_REMOVED lines=10> */
.L_x_58:
[----:B------:R-:W-:Y:S05]  /*3240*/  BSYNC B1 ;  /* 0x0000000000017941 */ /* 0x000fea0003800000 */
.L_x_57:
        /* <DEDUP_REMOVED lines=10> */
.L_x_60:
[----:B------:R-:W-:Y:S05]  /*32f0*/  BSYNC B1 ;  /* 0x0000000000017941 */ /* 0x000fea0003800000 */
.L_x_59:
        /* <DEDUP_REMOVED lines=9> */
.L_x_62:
[----:B------:R-:W-:Y:S05]  /*3390*/  BSYNC B1 ;  /* 0x0000000000017941 */ /* 0x000fea0003800000 */
.L_x_61:
        /* <DEDUP_REMOVED lines=9> */
.L_x_64:
[----:B------:R-:W-:Y:S05]  /*3430*/  BSYNC B1 ;  /* 0x0000000000017941 */ /* 0x000fea0003800000 */
.L_x_63:
        /* <DEDUP_REMOVED lines=10> */
.L_x_66:
[----:B------:R-:W-:Y:S05]  /*34e0*/  BSYNC B1 ;  /* 0x0000000000017941 */ /* 0x000fea0003800000 */
.L_x_65:
        /* <DEDUP_REMOVED lines=10> */
.L_x_68:
[----:B------:R-:W-:Y:S05]  /*3590*/  BSYNC B1 ;  /* 0x0000000000017941 */ /* 0x000fea0003800000 */
.L_x_67:
        /* <DEDUP_REMOVED lines=9> */
.L_x_70:
[----:B------:R-:W-:Y:S05]  /*3630*/  BSYNC B1 ;  /* 0x0000000000017941 */ /* 0x000fea0003800000 */
.L_x_69:
        /* <DEDUP_REMOVED lines=9> */
.L_x_72:
[----:B------:R-:W-:Y:S05]  /*36d0*/  BSYNC B1 ;  /* 0x0000000000017941 */ /* 0x000fea0003800000 */
.L_x_71:
        /* <DEDUP_REMOVED lines=10> */
.L_x_74:
[----:B------:R-:W-:Y:S05]  /*3780*/  BSYNC B1 ;  /* 0x0000000000017941 */ /* 0x000fea0003800000 */
.L_x_73:
        /* <DEDUP_REMOVED lines=10> */
.L_x_76:
[----:B------:R-:W-:Y:S05]  /*3830*/  BSYNC B1 ;  /* 0x0000000000017941 */ /* 0x000fea0003800000 */
.L_x_75:
        /* <DEDUP_REMOVED lines=9> */
.L_x_78:
[----:B------:R-:W-:Y:S05]  /*38d0*/  BSYNC B1 ;  /* 0x0000000000017941 */ /* 0x000fea0003800000 */
.L_x_77:
        /* <DEDUP_REMOVED lines=9> */
.L_x_80:
[----:B------:R-:W-:Y:S05]  /*3970*/  BSYNC B1 ;  /* 0x0000000000017941 */ /* 0x000fea0003800000 */
.L_x_79:
        /* <DEDUP_REMOVED lines=10> */
.L_x_82:
[----:B------:R-:W-:Y:S05]  /*3a20*/  BSYNC B1 ;  /* 0x0000000000017941 */ /* 0x000fea0003800000 */
.L_x_81:
        /* <DEDUP_REMOVED lines=10> */
.L_x_84:
[----:B------:R-:W-:Y:S05]  /*3ad0*/  BSYNC B1 ;  /* 0x0000000000017941 */ /* 0x000fea0003800000 */
.L_x_83:
        /* <DEDUP_REMOVED lines=9> */
.L_x_86:
[----:B------:R-:W-:Y:S05]  /*3b70*/  BSYNC B1 ;  /* 0x0000000000017941 */ /* 0x000fea0003800000 */
.L_x_85:
        /* <DEDUP_REMOVED lines=9> */
.L_x_88:
[----:B------:R-:W-:Y:S05]  /*3c10*/  BSYNC B1 ;  /* 0x0000000000017941 */ /* 0x000fea0003800000 */
.L_x_87:
        /* <DEDUP_REMOVED lines=10> */
.L_x_90:
[----:B------:R-:W-:Y:S05]  /*3cc0*/  BSYNC B1 ;  /* 0x0000000000017941 */ /* 0x000fea0003800000 */
.L_x_89:
        /* <DEDUP_REMOVED lines=10> */
.L_x_92:
[----:B------:R-:W-:Y:S05]  /*3d70*/  BSYNC B1 ;  /* 0x0000000000017941 */ /* 0x000fea0003800000 */
.L_x_91:
        /* <DEDUP_REMOVED lines=9> */
.L_x_94:
[----:B------:R-:W-:Y:S05]  /*3e10*/  BSYNC B1 ;  /* 0x0000000000017941 */ /* 0x000fea0003800000 */
.L_x_93:
        /* <DEDUP_REMOVED lines=9> */
.L_x_96:
[----:B------:R-:W-:Y:S05]  /*3eb0*/  BSYNC B1 ;  /* 0x0000000000017941 */ /* 0x000fea0003800000 */
.L_x_95:
        /* <DEDUP_REMOVED lines=10> */
.L_x_98:
[----:B------:R-:W-:Y:S05]  /*3f60*/  BSYNC B1 ;  /* 0x0000000000017941 */ /* 0x000fea0003800000 */
.L_x_97:
        /* <DEDUP_REMOVED lines=10> */
.L_x_100:
[----:B------:R-:W-:Y:S05]  /*4010*/  BSYNC B1 ;  /* 0x0000000000017941 */ /* 0x000fea0003800000 */
.L_x_99:
        /* <DEDUP_REMOVED lines=9> */
.L_x_102:
[----:B------:R-:W-:Y:S05]  /*40b0*/  BSYNC B1 ;  /* 0x0000000000017941 */ /* 0x000fea0003800000 */
.L_x_101:
        /* <DEDUP_REMOVED lines=9> */
.L_x_104:
[----:B------:R-:W-:Y:S05]  /*4150*/  BSYNC B1 ;  /* 0x0000000000017941 */ /* 0x000fea0003800000 */
.L_x_103:
        /* <DEDUP_REMOVED lines=10> */
.L_x_106:
[----:B------:R-:W-:Y:S05]  /*4200*/  BSYNC B1 ;  /* 0x0000000000017941 */ /* 0x000fea0003800000 */
.L_x_105:
        /* <DEDUP_REMOVED lines=10> */
.L_x_108:
[----:B------:R-:W-:Y:S05]  /*42b0*/  BSYNC B1 ;  /* 0x0000000000017941 */ /* 0x000fea0003800000 */
.L_x_107:
        /* <DEDUP_REMOVED lines=9> */
.L_x_110:
[----:B------:R-:W-:Y:S05]  /*4350*/  BSYNC B1 ;  /* 0x0000000000017941 */ /* 0x000fea0003800000 */
.L_x_109:
        /* <DEDUP_REMOVED lines=9> */
.L_x_112:
[----:B------:R-:W-:Y:S05]  /*43f0*/  BSYNC B1 ;  /* 0x0000000000017941 */ /* 0x000fea0003800000 */
.L_x_111:
        /* <DEDUP_REMOVED lines=10> */
.L_x_114:
[----:B------:R-:W-:Y:S05]  /*44a0*/  BSYNC B1 ;  /* 0x0000000000017941 */ /* 0x000fea0003800000 */
.L_x_113:
        /* <DEDUP_REMOVED lines=10> */
.L_x_116:
[----:B------:R-:W-:Y:S05]  /*4550*/  BSYNC B1 ;  /* 0x0000000000017941 */ /* 0x000fea0003800000 */
.L_x_115:
        /* <DEDUP_REMOVED lines=9> */
.L_x_118:
[----:B------:R-:W-:Y:S05]  /*45f0*/  BSYNC B1 ;  /* 0x0000000000017941 */ /* 0x000fea0003800000 */
.L_x_117:
        /* <DEDUP_REMOVED lines=9> */
.L_x_120:
[----:B------:R-:W-:Y:S05]  /*4690*/  BSYNC B1 ;  /* 0x0000000000017941 */ /* 0x000fea0003800000 */
.L_x_119:
        /* <DEDUP_REMOVED lines=10> */
.L_x_122:
[----:B------:R-:W-:Y:S05]  /*4740*/  BSYNC B1 ;  /* 0x0000000000017941 */ /* 0x000fea0003800000 */
.L_x_121:
        /* <DEDUP_REMOVED lines=10> */
.L_x_124:
[----:B------:R-:W-:Y:S05]  /*47f0*/  BSYNC B1 ;  /* 0x0000000000017941 */ /* 0x000fea0003800000 */
.L_x_123:
        /* <DEDUP_REMOVED lines=9> */
.L_x_126:
[----:B------:R-:W-:Y:S05]  /*4890*/  BSYNC B1 ;  /* 0x0000000000017941 */ /* 0x000fea0003800000 */
.L_x_125:
        /* <DEDUP_REMOVED lines=9> */
.L_x_128:
[----:B------:R-:W-:Y:S05]  /*4930*/  BSYNC B1 ;  /* 0x0000000000017941 */ /* 0x000fea0003800000 */
.L_x_127:
        /* <DEDUP_REMOVED lines=10> */
.L_x_130:
[----:B------:R-:W-:Y:S05]  /*49e0*/  BSYNC B1 ;  /* 0x0000000000017941 */ /* 0x000fea0003800000 */
.L_x_129:
        /* <DEDUP_REMOVED lines=10> */
.L_x_132:
[----:B------:R-:W-:Y:S05]  /*4a90*/  BSYNC B1 ;  /* 0x0000000000017941 */ /* 0x000fea0003800000 */
.L_x_131:
        /* <DEDUP_REMOVED lines=9> */
.L_x_134:
[----:B------:R-:W-:Y:S05]  /*4b30*/  BSYNC B1 ;  /* 0x0000000000017941 */ /* 0x000fea0003800000 */
.L_x_133:
        /* <DEDUP_REMOVED lines=9> */
.L_x_136:
[----:B------:R-:W-:Y:S05]  /*4bd0*/  BSYNC B1 ;  /* 0x0000000000017941 */ /* 0x000fea0003800000 */
.L_x_135:
        /* <DEDUP_REMOVED lines=10> */
.L_x_138:
[----:B------:R-:W-:Y:S05]  /*4c80*/  BSYNC B1 ;  /* 0x0000000000017941 */ /* 0x000fea0003800000 */
.L_x_137:
        /* <DEDUP_REMOVED lines=10> */
.L_x_140:
[----:B------:R-:W-:Y:S05]  /*4d30*/  BSYNC B1 ;  /* 0x0000000000017941 */ /* 0x000fea0003800000 */
.L_x_139:
        /* <DEDUP_REMOVED lines=9> */
.L_x_142:
[----:B------:R-:W-:Y:S05]  /*4dd0*/  BSYNC B1 ;  /* 0x0000000000017941 */ /* 0x000fea0003800000 */
.L_x_141:
        /* <DEDUP_REMOVED lines=9> */
.L_x_144:
[----:B------:R-:W-:Y:S05]  /*4e70*/  BSYNC B1 ;  /* 0x0000000000017941 */ /* 0x000fea0003800000 */
.L_x_143:
        /* <DEDUP_REMOVED lines=10> */
.L_x_146:
[----:B------:R-:W-:Y:S05]  /*4f20*/  BSYNC B1 ;  /* 0x0000000000017941 */ /* 0x000fea0003800000 */
.L_x_145:
        /* <DEDUP_REMOVED lines=10> */
.L_x_148:
[----:B------:R-:W-:Y:S05]  /*4fd0*/  BSYNC B1 ;  /* 0x0000000000017941 */ /* 0x000fea0003800000 */
.L_x_147:
        /* <DEDUP_REMOVED lines=9> */
.L_x_150:
[----:B------:R-:W-:Y:S05]  /*5070*/  BSYNC B1 ;  /* 0x0000000000017941 */ /* 0x000fea0003800000 */
.L_x_149:
        /* <DEDUP_REMOVED lines=9> */
.L_x_152:
[----:B------:R-:W-:Y:S05]  /*5110*/  BSYNC B1 ;  /* 0x0000000000017941 */ /* 0x000fea0003800000 */
.L_x_151:
        /* <DEDUP_REMOVED lines=10> */
.L_x_154:
[----:B------:R-:W-:Y:S05]  /*51c0*/  BSYNC B1 ;  /* 0x0000000000017941 */ /* 0x000fea0003800000 */
.L_x_153:
        /* <DEDUP_REMOVED lines=10> */
.L_x_156:
[----:B------:R-:W-:Y:S05]  /*5270*/  BSYNC B1 ;  /* 0x0000000000017941 */ /* 0x000fea0003800000 */
.L_x_155:
[----:B01---5:R-:W-:Y:S01]  /*5280*/  HADD2.F32 R3, -RZ, R15.H0_H0 ;  /* 0x2000000fff037230 */ /* 0x023fe20000004100 */
        /* <DEDUP_REMOVED lines=8> */
.L_x_158:
[----:B------:R-:W-:Y:S05]  /*5310*/  BSYNC B1 ;  /* 0x0000000000017941 */ /* 0x000fea0003800000 */
.L_x_157:
[----:B-----5:R-:W-:Y:S01]  /*5320*/  HADD2.F32 R3, -RZ, R15.H0_H0 ;  /* 0x2000000fff037230 */ /* 0x020fe20000004100 */
[----:B------:R-:W-:Y:S01]  /*5330*/  ISETP.GT.AND P0, PT, R0, 0x8, P0 ;  /* 0x000000080000780c */ /* 0x000fe20000704270 */
[----:B0-----:R-:W-:Y:S01]  /*5340*/  @P1 IMAD.MOV.U32 R2, RZ, RZ, R8 ;  /* 0x000000ffff021224 */ /* 0x001fe200078e0008 */
[----:B------:R-:W-:Y:S02]  /*5350*/  BSSY B1, `(.L_x_159) ;  /* 0x0000009000017945 */ /* 0x000fe40003800000 */
[----:B------:R-:W-:-:S04]  /*5360*/  FMUL R3, R3, R88 ;  /* 0x0000005803037220 */ /* 0x000fc80000400000 */
[----:B------:R-:W-:-:S05]  /*5370*/  FFMA R3, R86, R23, R3 ;  /* 0x0000001756037223 */ /* 0x000fca0000000003 */
[----:B------:R-:W-:-:S04]  /*5380*/  F2FP.F16.F32.PACK_AB R3, RZ, R3 ;  /* 0x00000003ff03723e */ /* 0x000fc800000000ff */
[----:B------:R-:W-:Y:S01]  /*5390*/  PRMT R6, R3, 0x7610, R6 ;  /* 0x0000761003067816 */ /* 0x000fe20000000006 */
[----:B------:R-:W-:-:S05]  /*53a0*/  @P1 IMAD.MOV.U32 R3, RZ, RZ, R9 ;  /* 0x000000ffff031224 */ /* 0x000fca00078e0009 */
[----:B------:R0:W-:Y:S01]  /*53b0*/  @P1 STG.E.U16 desc[UR54][R2.64+0xf0], R6 ;  /* 0x0000f00602001986 */ /* 0x0001e2000c101536 */
[----:B------:R-:W-:Y:S05]  /*53c0*/  @!P0 BRA `(.L_x_160) ;  /* 0x0000000000048947 */ /* 0x000fea0003800000 */
[----:B------:R0:W5:Y:S02]  /*53d0*/  LDG.E.LTC128B.U16 R15, desc[UR54][R4.64+0xf2] ;  /* 0x0000f236040f7981 */ /* 0x000164000c1e1520 */
.L_x_160:
[----:B------:R-:W-:Y:S05]  /*53e0*/  BSYNC B1 ;  /* 0x0000000000017941 */ /* 0x000fea0003800000 */
.L_x_159:
[----:B------:R-:W-:Y:S05]  /*53f0*/  @!P0 BRA `(.L_x_161) ;  /* 0x0000001000b08947 */ /* 0x000fea0003800000 */
[----:B-----5:R-:W-:-:S05]  /*5400*/  HADD2.F32 R15, -RZ, R15.H0_H0 ;  /* 0x2000000fff0f7230 */ /* 0x020fca0000004100 */
[----:B------:R-:W-:-:S04]  /*5410*/  FMUL R0, R15, R88 ;  /* 0x000000580f007220 */ /* 0x000fc80000400000 */
[----:B------:R-:W-:-:S05]  /*5420*/  FFMA R0, R87, R23, R0 ;  /* 0x0000001757007223 */ /* 0x000fca0000000000 */
[----:B------:R-:W-:-:S05]  /*5430*/  F2FP.F16.F32.PACK_AB R0, RZ, R0 ;  /* 0x00000000ff00723e */ /* 0x000fca00000000ff */
[----:B------:R0:W-:Y:S01]  /*5440*/  STG.E.U16 desc[UR54][R8.64+0xf2], R0 ;  /* 0x0000f20008007986 */ /* 0x0001e2000c101536 */
[----:B------:R-:W-:Y:S05]  /*5450*/  BRA `(.L_x_161) ;  /* 0x0000001000987947 */ /* 0x000fea0003800000 */
.L_x_36:
[----:B------:R-:W-:Y:S01]  /*5460*/  ISETP.GT.AND P3, PT, R14, 0x1, PT ;  /* 0x000000010e00780c */ /* 0x000fe20003f64270 */
[----:B------:R-:W-:Y:S01]  /*5470*/  ULDC.64 UR4, c[0x0][0x5c0] ;  /* 0x0001700000047ab9 */ /* 0x000fe20000000a00 */
[-C--:B------:R-:W-:Y:S01]  /*5480*/  FMUL R24, R24, R23.reuse ;  /* 0x0000001718187220 */ /* 0x080fe20000400000 */
[----:B------:R-:W-:Y:S01]  /*5490*/  LEA R2, P4, R102, UR4, 0x1 ;  /* 0x0000000466027c11 */ /* 0x000fe2000f8808ff */
[-C--:B------:R-:W-:Y:S01]  /*54a0*/  FMUL R25, R25, R23.reuse ;  /* 0x0000001719197220 */ /* 0x080fe20000400000 */
[----:B------:R-:W-:Y:S01]  /*54b0*/  ISETP.GT.AND P0, PT, R0, RZ, P3 ;  /* 0x000000ff0000720c */ /* 0x000fe20001f04270 */
[-C--:B------:R-:W-:Y:S01]  /*54c0*/  FMUL R26, R26, R23.reuse ;  /* 0x000000171a1a7220 */ /* 0x080fe20000400000 */
[----:B------:R-:W-:Y:S01]  /*54d0*/  F2FP.F16.F32.PACK_AB R24, RZ, R24 ;  /* 0x00000018ff18723e */ /* 0x000fe200000000ff */
[-C--:B------:R-:W-:Y:S01]  /*54e0*/  FMUL R27, R27, R23.reuse ;  /* 0x000000171b1b7220 */ /* 0x080fe20000400000 */
[----:B------:R-:W-:Y:S01]  /*54f0*/  LEA.HI.X R3, R102, UR5, R111, 0x1, P4 ;  /* 0x0000000566037c11 */ /* 0x000fe2000a0f0c6f */
[----:B------:R-:W-:Y:S01]  /*5500*/  FMUL R28, R28, R23 ;  /* 0x000000171c1c7220 */ /* 0x000fe20000400000 */
[----:B------:R-:W-:Y:S01]  /*5510*/  F2FP.F16.F32.PACK_AB R25, RZ, R25 ;  /* 0x00000019ff19723e */ /* 0x000fe200000000ff */
[-C--:B------:R-:W-:Y:S01]  /*5520*/  FMUL R29, R29, R23.reuse ;  /* 0x000000171d1d7220 */ /* 0x080fe20000400000 */
[----:B------:R-:W-:Y:S01]  /*5530*/  ISETP.GT.AND P2, PT, R0, 0x8, P2 ;  /* 0x000000080000780c */ /* 0x000fe20001744270 */
[----:B------:R-:W-:Y:S01]  /*5540*/  @P1 STG.E.U16 desc[UR54][R2.64], R24 ;  /* 0x0000001802001986 */ /* 0x000fe2000c101536 */
[----:B------:R-:W-:Y:S01]  /*5550*/  ISETP.GT.AND P1, PT, R14, 0x8, PT ;  /* 0x000000080e00780c */ /* 0x000fe20003f24270 */
[-C--:B------:R-:W-:Y:S01]  /*5560*/  FMUL R30, R30, R23.reuse ;  /* 0x000000171e1e7220 */ /* 0x080fe20000400000 */
[C---:B------:R-:W-:Y:S01]  /*5570*/  SHF.L.U64.HI R5, R94.reuse, 0x1, R89 ;  /* 0x000000015e057819 */ /* 0x040fe20000010259 */
[----:B------:R-:W-:Y:S01]  /*5580*/  @P0 STG.E.U16 desc[UR54][R2.64+0x2], R25 ;  /* 0x0000021902000986 */ /* 0x000fe2000c101536 */
[----:B------:R-:W-:Y:S01]  /*5590*/  LEA R4, P5, R94, R2, 0x1 ;  /* 0x000000025e047211 */ /* 0x000fe200078a08ff */
[-C--:B------:R-:W-:Y:S01]  /*55a0*/  FMUL R31, R31, R23.reuse ;  /* 0x000000171f1f7220 */ /* 0x080fe20000400000 */
[----:B------:R-:W-:Y:S01]  /*55b0*/  ISETP.GT.AND P3, PT, R0, 0x8, P3 ;  /* 0x000000080000780c */ /* 0x000fe20001f64270 */
[-C--:B------:R-:W-:Y:S01]  /*55c0*/  FMUL R32, R32, R23.reuse ;  /* 0x0000001720207220 */ /* 0x080fe20000400000 */
[----:B------:R-:W-:Y:S01]  /*55d0*/  ISETP.GT.AND P0, PT, R14, 0x9, PT ;  /* 0x000000090e00780c */ /* 0x000fe20003f04270 */
[----:B------:R-:W-:Y:S01]  /*55e0*/  IMAD.X R5, R5, 0x1, R3, P5 ;  /* 0x0000000105057824 */ /* 0x000fe200028e0603 */
[----:B------:R-:W-:Y:S01]  /*55f0*/  ISETP.GT.AND P4, PT, R0, RZ, P1 ;  /* 0x000000ff0000720c */ /* 0x000fe20000f84270 */
[-C--:B------:R-:W-:Y:S01]  /*5600*/  FMUL R33, R33, R23.reuse ;  /* 0x0000001721217220 */ /* 0x080fe20000400000 */
[----:B------:R-:W-:Y:S01]  /*5610*/  F2FP.F16.F32.PACK_AB R26, RZ, R26 ;  /* 0x0000001aff1a723e */ /* 0x000fe200000000ff */
[-C--:B------:R-:W-:Y:S01]  /*5620*/  FMUL R34, R34, R23.reuse ;  /* 0x0000001722227220 */ /* 0x080fe20000400000 */
[----:B------:R-:W-:Y:S01]  /*5630*/  ISETP.GT.AND P5, PT, R0, RZ, P0 ;  /* 0x000000ff0000720c */ /* 0x000fe200007a4270 */
[----:B------:R-:W-:Y:S01]  /*5640*/  FMUL R35, R35, R23 ;  /* 0x0000001723237220 */ /* 0x000fe20000400000 */
[----:B------:R-:W-:Y:S01]  /*5650*/  F2FP.F16.F32.PACK_AB R27, RZ, R27 ;  /* 0x0000001bff1b723e */ /* 0x000fe200000000ff */
[----:B------:R-:W-:Y:S01]  /*5660*/  @P2 STG.E.U16 desc[UR54][R4.64], R26 ;  /* 0x0000001a04002986 */ /* 0x000fe2000c101536 */
[----:B------:R-:W-:Y:S01]  /*5670*/  F2FP.F16.F32.PACK_AB R28, RZ, R28 ;  /* 0x0000001cff1c723e */ /* 0x000fe200000000ff */
[-C--:B------:R-:W-:Y:S01]  /*5680*/  FMUL R36, R36, R23.reuse ;  /* 0x0000001724247220 */ /* 0x080fe20000400000 */
[----:B------:R-:W-:Y:S01]  /*5690*/  ISETP.GT.AND P2, PT, R0, 0x8, P1 ;  /* 0x000000080000780c */ /* 0x000fe20000f44270 */
[----:B------:R-:W-:Y:S01]  /*56a0*/  @P3 STG.E.U16 desc[UR54][R4.64+0x2], R27 ;  /* 0x0000021b04003986 */ /* 0x000fe2000c101536 */
[----:B------:R-:W-:Y:S01]  /*56b0*/  ISETP.GT.AND P1, PT, R14, 0x10, PT ;  /* 0x000000100e00780c */ /* 0x000fe20003f24270 */
[----:B------:R-:W-:Y:S01]  /*56c0*/  FMUL R37, R37, R23 ;  /* 0x0000001725257220 */ /* 0x000fe20000400000 */
[----:B------:R-:W-:Y:S01]  /*56d0*/  F2FP.F16.F32.PACK_AB R29, RZ, R29 ;  /* 0x0000001dff1d723e */ /* 0x000fe200000000ff */
[----:B------:R-:W-:Y:S01]  /*56e0*/  @P4 STG.E.U16 desc[UR54][R2.64+0x10], R28 ;  /* 0x0000101c02004986 */ /* 0x000fe2000c101536 */
[----:B------:R-:W-:Y:S01]  /*56f0*/  ISETP.GT.AND P3, PT, R0, 0x8, P0 ;  /* 0x000000080000780c */ /* 0x000fe20000764270 */
[-C--:B------:R-:W-:Y:S01]  /*5700*/  FMUL R38, R38, R23.reuse ;  /* 0x0000001726267220 */ /* 0x080fe20000400000 */
[----:B------:R-:W-:Y:S01]  /*5710*/  ISETP.GT.AND P0, PT, R14, 0x11, PT ;  /* 0x000000110e00780c */ /* 0x000fe20003f04270 */
[----:B------:R-:W-:Y:S01]  /*5720*/  @P5 STG.E.U16 desc[UR54][R2.64+0x12], R29 ;  /* 0x0000121d02005986 */ /* 0x000fe2000c101536 */
        /* <DEDUP_REMOVED lines=161> */
[----:B------:R-:W-:Y:S01]  /*6140*/  FMUL R87, R87, R23 ;  /* 0x0000001757577220 */ /* 0x000fe20000400000 */
[----:B------:R-:W-:-:S02]  /*6150*/  F2FP.F16.F32.PACK_AB R62, RZ, R62 ;  /* 0x0000003eff3e723e */ /* 0x000fc400000000ff */
[C---:B------:R-:W-:Y:S02]  /*6160*/  ISETP.GT.AND P5, PT, R0.reuse, RZ, P0 ;  /* 0x000000ff0000720c */ /* 0x040fe400007a4270 */
[----:B------:R-:W-:Y:S01]  /*6170*/  F2FP.F16.F32.PACK_AB R63, RZ, R63 ;  /* 0x0000003fff3f723e */ /* 0x000fe200000000ff */
[----:B------:R-:W-:Y:S01]  /*6180*/  @P2 STG.E.U16 desc[UR54][R4.64+0x90], R62 ;  /* 0x0000903e04002986 */ /* 0x000fe2000c101536 */
[----:B------:R-:W-:Y:S02]  /*6190*/  F2FP.F16.F32.PACK_AB R64, RZ, R64 ;  /* 0x00000040ff40723e */ /* 0x000fe400000000ff */
[----:B------:R-:W-:Y:S01]  /*61a0*/  ISETP.GT.AND P2, PT, R0, 0x8, P1 ;  /* 0x000000080000780c */ /* 0x000fe20000f44270 */
[----:B------:R-:W-:Y:S01]  /*61b0*/  @P3 STG.E.U16 desc[UR54][R4.64+0x92], R63 ;  /* 0x0000923f04003986 */ /* 0x000fe2000c101536 */
[----:B------:R-:W-:Y:S02]  /*61c0*/  ISETP.GT.AND P1, PT, R14, 0x58, PT ;  /* 0x000000580e00780c */ /* 0x000fe40003f24270 */
[----:B------:R-:W-:Y:S01]  /*61d0*/  F2FP.F16.F32.PACK_AB R65, RZ, R65 ;  /* 0x00000041ff41723e */ /* 0x000fe200000000ff */
[----:B------:R-:W-:Y:S01]  /*61e0*/  @P4 STG.E.U16 desc[UR54][R2.64+0xa0], R64 ;  /* 0x0000a04002004986 */ /* 0x000fe2000c101536 */
[----:B------:R-:W-:-:S02]  /*61f0*/  ISETP.GT.AND P3, PT, R0, 0x8, P0 ;  /* 0x000000080000780c */ /* 0x000fc40000764270 */
[----:B------:R-:W-:Y:S01]  /*6200*/  ISETP.GT.AND P0, PT, R14, 0x59, PT ;  /* 0x000000590e00780c */ /* 0x000fe20003f04270 */
[----:B------:R-:W-:Y:S01]  /*6210*/  @P5 STG.E.U16 desc[UR54][R2.64+0xa2], R65 ;  /* 0x0000a24102005986 */ /* 0x000fe2000c101536 */
[C---:B------:R-:W-:Y:S02]  /*6220*/  ISETP.GT.AND P4, PT, R0.reuse, RZ, P1 ;  /* 0x000000ff0000720c */ /* 0x040fe40000f84270 */
[----:B------:R-:W-:Y:S02]  /*6230*/  F2FP.F16.F32.PACK_AB R66, RZ, R66 ;  /* 0x00000042ff42723e */ /* 0x000fe400000000ff */
[----:B------:R-:W-:Y:S02]  /*6240*/  ISETP.GT.AND P5, PT, R0, RZ, P0 ;  /* 0x000000ff0000720c */ /* 0x000fe400007a4270 */
[----:B------:R-:W-:Y:S01]  /*6250*/  F2FP.F16.F32.PACK_AB R67, RZ, R67 ;  /* 0x00000043ff43723e */ /* 0x000fe200000000ff */
[----:B------:R-:W-:Y:S01]  /*6260*/  @P2 STG.E.U16 desc[UR54][R4.64+0xa0], R66 ;  /* 0x0000a04204002986 */ /* 0x000fe2000c101536 */
[----:B------:R-:W-:-:S02]  /*6270*/  F2FP.F16.F32.PACK_AB R68, RZ, R68 ;  /* 0x00000044ff44723e */ /* 0x000fc400000000ff */
[----:B------:R-:W-:Y:S01]  /*6280*/  ISETP.GT.AND P2, PT, R0, 0x8, P1 ;  /* 0x000000080000780c */ /* 0x000fe20000f44270 */
[----:B------:R-:W-:Y:S01]  /*6290*/  @P3 STG.E.U16 desc[UR54][R4.64+0xa2], R67 ;  /* 0x0000a24304003986 */ /* 0x000fe2000c101536 */
[----:B------:R-:W-:Y:S02]  /*62a0*/  ISETP.GT.AND P1, PT, R14, 0x60, PT ;  /* 0x000000600e00780c */ /* 0x000fe40003f24270 */
[----:B------:R-:W-:Y:S01]  /*62b0*/  F2FP.F16.F32.PACK_AB R69, RZ, R69 ;  /* 0x00000045ff45723e */ /* 0x000fe200000000ff */
[----:B------:R-:W-:Y:S01]  /*62c0*/  @P4 STG.E.U16 desc[UR54][R2.64+0xb0], R68 ;  /* 0x0000b04402004986 */ /* 0x000fe2000c101536 */
[----:B------:R-:W-:Y:S02]  /*62d0*/  ISETP.GT.AND P3, PT, R0, 0x8, P0 ;  /* 0x000000080000780c */ /* 0x000fe40000764270 */
[----:B------:R-:W-:Y:S01]  /*62e0*/  ISETP.GT.AND P0, PT, R14, 0x61, PT ;  /* 0x000000610e00780c */ /* 0x000fe20003f04270 */
[----:B------:R-:W-:Y:S01]  /*62f0*/  @P5 STG.E.U16 desc[UR54][R2.64+0xb2], R69 ;  /* 0x0000b24502005986 */ /* 0x000fe2000c101536 */
[----:B------:R-:W-:-:S02]  /*6300*/  ISETP.GT.AND P4, PT, R0, RZ, P1 ;  /* 0x000000ff0000720c */ /* 0x000fc40000f84270 */
[C---:B------:R-:W-:Y:S02]  /*6310*/  ISETP.GT.AND P5, PT, R0.reuse, RZ, P0 ;  /* 0x000000ff0000720c */ /* 0x040fe400007a4270 */
[----:B------:R-:W-:Y:S02]  /*6320*/  F2FP.F16.F32.PACK_AB R70, RZ, R70 ;  /* 0x00000046ff46723e */ /* 0x000fe400000000ff */
[----:B------:R-:W-:Y:S02]  /*6330*/  F2FP.F16.F32.PACK_AB R71, RZ, R71 ;  /* 0x00000047ff47723e */ /* 0x000fe400000000ff */
[----:B------:R-:W-:Y:S01]  /*6340*/  F2FP.F16.F32.PACK_AB R72, RZ, R72 ;  /* 0x00000048ff48723e */ /* 0x000fe200000000ff */
[----:B------:R-:W-:Y:S01]  /*6350*/  @P2 STG.E.U16 desc[UR54][R4.64+0xb0], R70 ;  /* 0x0000b04604002986 */ /* 0x000fe2000c101536 */
[----:B------:R-:W-:Y:S02]  /*6360*/  F2FP.F16.F32.PACK_AB R73, RZ, R73 ;  /* 0x00000049ff49723e */ /* 0x000fe400000000ff */
[C---:B------:R-:W-:Y:S01]  /*6370*/  ISETP.GT.AND P1, PT, R0.reuse, 0x8, P1 ;  /* 0x000000080000780c */ /* 0x040fe20000f24270 */
[----:B------:R-:W-:Y:S01]  /*6380*/  @P3 STG.E.U16 desc[UR54][R4.64+0xb2], R71 ;  /* 0x0000b24704003986 */ /* 0x000fe2000c101536 */
[----:B------:R-:W-:-:S02]  /*6390*/  ISETP.GT.AND P2, PT, R0, 0x8, P0 ;  /* 0x000000080000780c */ /* 0x000fc40000744270 */
[----:B------:R-:W-:Y:S01]  /*63a0*/  F2FP.F16.F32.PACK_AB R74, RZ, R74 ;  /* 0x0000004aff4a723e */ /* 0x000fe200000000ff */
[----:B------:R-:W-:Y:S01]  /*63b0*/  @P4 STG.E.U16 desc[UR54][R2.64+0xc0], R72 ;  /* 0x0000c04802004986 */ /* 0x000fe2000c101536 */
[C---:B------:R-:W-:Y:S02]  /*63c0*/  ISETP.GT.AND P4, PT, R14.reuse, 0x68, PT ;  /* 0x000000680e00780c */ /* 0x040fe40003f84270 */
[----:B------:R-:W-:Y:S01]  /*63d0*/  ISETP.GT.AND P0, PT, R14, 0x69, PT ;  /* 0x000000690e00780c */ /* 0x000fe20003f04270 */
[----:B------:R-:W-:Y:S01]  /*63e0*/  @P5 STG.E.U16 desc[UR54][R2.64+0xc2], R73 ;  /* 0x0000c24902005986 */ /* 0x000fe2000c101536 */
[----:B------:R-:W-:Y:S02]  /*63f0*/  ISETP.GT.AND P5, PT, R0, RZ, P4 ;  /* 0x000000ff0000720c */ /* 0x000fe400027a4270 */
[----:B------:R-:W-:Y:S01]  /*6400*/  F2FP.F16.F32.PACK_AB R75, RZ, R75 ;  /* 0x0000004bff4b723e */ /* 0x000fe200000000ff */
[----:B------:R-:W-:Y:S01]  /*6410*/  @P1 STG.E.U16 desc[UR54][R4.64+0xc0], R74 ;  /* 0x0000c04a04001986 */ /* 0x000fe2000c101536 */
[----:B------:R-:W-:-:S02]  /*6420*/  F2FP.F16.F32.PACK_AB R76, RZ, R76 ;  /* 0x0000004cff4c723e */ /* 0x000fc400000000ff */
[C---:B------:R-:W-:Y:S01]  /*6430*/  ISETP.GT.AND P3, PT, R0.reuse, RZ, P0 ;  /* 0x000000ff0000720c */ /* 0x040fe20000764270 */
[----:B------:R-:W-:Y:S01]  /*6440*/  @P2 STG.E.U16 desc[UR54][R4.64+0xc2], R75 ;  /* 0x0000c24b04002986 */ /* 0x000fe2000c101536 */
[C---:B------:R-:W-:Y:S02]  /*6450*/  ISETP.GT.AND P4, PT, R0.reuse, 0x8, P4 ;  /* 0x000000080000780c */ /* 0x040fe40002784270 */
[----:B------:R-:W-:Y:S02]  /*6460*/  F2FP.F16.F32.PACK_AB R77, RZ, R77 ;  /* 0x0000004dff4d723e */ /* 0x000fe400000000ff */
[----:B------:R-:W-:Y:S01]  /*6470*/  F2FP.F16.F32.PACK_AB R78, RZ, R78 ;  /* 0x0000004eff4e723e */ /* 0x000fe200000000ff */
[----:B------:R-:W-:Y:S01]  /*6480*/  @P5 STG.E.U16 desc[UR54][R2.64+0xd0], R76 ;  /* 0x0000d04c02005986 */ /* 0x000fe2000c101536 */
[----:B------:R-:W-:Y:S02]  /*6490*/  ISETP.GT.AND P5, PT, R0, 0x8, P0 ;  /* 0x000000080000780c */ /* 0x000fe400007a4270 */
[----:B------:R-:W-:-:S02]  /*64a0*/  F2FP.F16.F32.PACK_AB R79, RZ, R79 ;  /* 0x0000004fff4f723e */ /* 0x000fc400000000ff */
[C---:B------:R-:W-:Y:S01]  /*64b0*/  ISETP.GT.AND P2, PT, R14.reuse, 0x71, PT ;  /* 0x000000710e00780c */ /* 0x040fe20003f44270 */
[----:B------:R-:W-:Y:S01]  /*64c0*/  @P3 STG.E.U16 desc[UR54][R2.64+0xd2], R77 ;  /* 0x0000d24d02003986 */ /* 0x000fe2000c101536 */
[----:B------:R-:W-:Y:S02]  /*64d0*/  ISETP.GT.AND P3, PT, R14, 0x70, PT ;  /* 0x000000700e00780c */ /* 0x000fe40003f64270 */
[----:B------:R-:W-:Y:S01]  /*64e0*/  F2FP.F16.F32.PACK_AB R80, RZ, R80 ;  /* 0x00000050ff50723e */ /* 0x000fe200000000ff */
[----:B------:R-:W-:Y:S01]  /*64f0*/  @P4 STG.E.U16 desc[UR54][R4.64+0xd0], R78 ;  /* 0x0000d04e04004986 */ /* 0x000fe2000c101536 */
[C---:B------:R-:W-:Y:S02]  /*6500*/  ISETP.GT.AND P4, PT, R0.reuse, RZ, P2 ;  /* 0x000000ff0000720c */ /* 0x040fe40001784270 */
[----:B------:R-:W-:Y:S01]  /*6510*/  F2FP.F16.F32.PACK_AB R81, RZ, R81 ;  /* 0x00000051ff51723e */ /* 0x000fe200000000ff */
[----:B------:R-:W-:Y:S01]  /*6520*/  @P5 STG.E.U16 desc[UR54][R4.64+0xd2], R79 ;  /* 0x0000d24f04005986 */ /* 0x000fe2000c101536 */
[----:B------:R-:W-:-:S02]  /*6530*/  ISETP.GT.AND P5, PT, R0, RZ, P3 ;  /* 0x000000ff0000720c */ /* 0x000fc40001fa4270 */
[C---:B------:R-:W-:Y:S02]  /*6540*/  ISETP.GT.AND P1, PT, R14.reuse, 0x78, PT ;  /* 0x000000780e00780c */ /* 0x040fe40003f24270 */
[----:B------:R-:W-:Y:S02]  /*6550*/  ISETP.GT.AND P0, PT, R14, 0x79, PT ;  /* 0x000000790e00780c */ /* 0x000fe40003f04270 */
[C---:B------:R-:W-:Y:S02]  /*6560*/  ISETP.GT.AND P3, PT, R0.reuse, 0x8, P3 ;  /* 0x000000080000780c */ /* 0x040fe40001f64270 */
[C---:B------:R-:W-:Y:S02]  /*6570*/  ISETP.GT.AND P2, PT, R0.reuse, 0x8, P2 ;  /* 0x000000080000780c */ /* 0x040fe40001744270 */
[----:B------:R-:W-:Y:S02]  /*6580*/  F2FP.F16.F32.PACK_AB R82, RZ, R82 ;  /* 0x00000052ff52723e */ /* 0x000fe400000000ff */
[----:B------:R-:W-:Y:S01]  /*6590*/  F2FP.F16.F32.PACK_AB R83, RZ, R83 ;  /* 0x00000053ff53723e */ /* 0x000fe200000000ff */
[----:B------:R-:W-:Y:S01]  /*65a0*/  @P5 STG.E.U16 desc[UR54][R2.64+0xe0], R80 ;  /* 0x0000e05002005986 */ /* 0x000fe2000c101536 */
[----:B------:R-:W-:-:S02]  /*65b0*/  ISETP.GT.AND P5, PT, R0, RZ, P0 ;  /* 0x000000ff0000720c */ /* 0x000fc400007a4270 */
[C---:B------:R-:W-:Y:S01]  /*65c0*/  ISETP.GT.AND P0, PT, R0.reuse, 0x8, P0 ;  /* 0x000000080000780c */ /* 0x040fe20000704270 */
[----:B------:R-:W-:Y:S01]  /*65d0*/  @P4 STG.E.U16 desc[UR54][R2.64+0xe2], R81 ;  /* 0x0000e25102004986 */ /* 0x000fe2000c101536 */
[C---:B------:R-:W-:Y:S02]  /*65e0*/  ISETP.GT.AND P4, PT, R0.reuse, RZ, P1 ;  /* 0x000000ff0000720c */ /* 0x040fe40000f84270 */
[----:B------:R-:W-:Y:S01]  /*65f0*/  ISETP.GT.AND P1, PT, R0, 0x8, P1 ;  /* 0x000000080000780c */ /* 0x000fe20000f24270 */
[----:B------:R-:W-:Y:S01]  /*6600*/  @P3 STG.E.U16 desc[UR54][R4.64+0xe0], R82 ;  /* 0x0000e05204003986 */ /* 0x000fe2000c101536 */
[----:B------:R-:W-:Y:S02]  /*6610*/  F2FP.F16.F32.PACK_AB R84, RZ, R84 ;  /* 0x00000054ff54723e */ /* 0x000fe400000000ff */
[----:B------:R-:W-:Y:S01]  /*6620*/  F2FP.F16.F32.PACK_AB R85, RZ, R85 ;  /* 0x00000055ff55723e */ /* 0x000fe200000000ff */
[----:B------:R-:W-:Y:S01]  /*6630*/  @P2 STG.E.U16 desc[UR54][R4.64+0xe2], R83 ;  /* 0x0000e25304002986 */ /* 0x000fe2000c101536 */
[----:B------:R-:W-:-:S02]  /*6640*/  F2FP.F16.F32.PACK_AB R86, RZ, R86 ;  /* 0x00000056ff56723e */ /* 0x000fc400000000ff */
[----:B------:R-:W-:-:S03]  /*6650*/  F2FP.F16.F32.PACK_AB R87, RZ, R87 ;  /* 0x00000057ff57723e */ /* 0x000fc600000000ff */
[----:B------:R-:W-:Y:S04]  /*6660*/  @P4 STG.E.U16 desc[UR54][R2.64+0xf0], R84 ;  /* 0x0000f05402004986 */ /* 0x000fe8000c101536 */
[----:B------:R0:W-:Y:S02]  /*6670*/  @P5 STG.E.U16 desc[UR54][R2.64+0xf2], R85 ;  /* 0x0000f25502005986 */ /* 0x0001e4000c101536 */
[----:B0-----:R-:W-:Y:S02]  /*6680*/  @P1 IMAD.MOV.U32 R2, RZ, RZ, R4 ;  /* 0x000000ffff021224 */ /* 0x001fe400078e0004 */
[----:B------:R-:W-:-:S05]  /*6690*/  @P1 IMAD.MOV.U32 R3, RZ, RZ, R5 ;  /* 0x000000ffff031224 */ /* 0x000fca00078e0005 */
[----:B------:R0:W-:Y:S04]  /*66a0*/  @P1 STG.E.U16 desc[UR54][R2.64+0xf0], R86 ;  /* 0x0000f05602001986 */ /* 0x0001e8000c101536 */
[----:B------:R0:W-:Y:S02]  /*66b0*/  @P0 STG.E.U16 desc[UR54][R4.64+0xf2], R87 ;  /* 0x0000f25704000986 */ /* 0x0001e4000c101536 */
.L_x_161:
[----:B------:R-:W-:Y:S05]  /*66c0*/  BSYNC B0 ;  /* 0x0000000000007941 */ /* 0x000fea0003800000 */
.L_x_35:
[----:B0-----:R-:W-:Y:S01]  /*66d0*/  IMAD.U32 R2, RZ, RZ, UR52 ;  /* 0x00000034ff027e24 */ /* 0x001fe2000f8e00ff */
[----:B------:R-:W-:Y:S01]  /*66e0*/  ULDC.64 UR4, c[0x0][0x650] ;  /* 0x0001940000047ab9 */ /* 0x000fe20000000a00 */
[----:B------:R-:W-:Y:S01]  /*66f0*/  IMAD.U32 R3, RZ, RZ, UR53 ;  /* 0x00000035ff037e24 */ /* 0x000fe2000f8e00ff */
[----:B------:R0:W-:Y:S01]  /*6700*/  SYNCS.ARRIVE.TRANS64.A1T0 RZ, [R97+UR50], RZ ;  /* 0x000000ff61ff79a7 */ /* 0x0001e20008100032 */
[----:B------:R-:W-:Y:S01]  /*6710*/  PRMT R0, RZ, 0x7610, R0 ;  /* 0x00007610ff007816 */ /* 0x000fe20000000000 */
[----:B------:R-:W-:Y:S01]  /*6720*/  IMAD.MOV.U32 R18, RZ, RZ, -0x1 ;  /* 0xffffffffff127424 */ /* 0x000fe200078e00ff */
[----:B------:R-:W-:Y:S01]  /*6730*/  LEA R16, P0, R2, R16, 0x1 ;  /* 0x0000001002107211 */ /* 0x000fe200078008ff */
[----:B------:R-:W-:Y:S02]  /*6740*/  IMAD.MOV.U32 R2, RZ, RZ, -0x1 ;  /* 0xffffffffff027424 */ /* 0x000fe400078e00ff */
[----:B------:R-:W-:Y:S01]  /*6750*/  IMAD.MOV.U32 R19, RZ, RZ, -0x1 ;  /* 0xffffffffff137424 */ /* 0x000fe200078e00ff */
[----:B------:R-:W-:-:S02]  /*6760*/  IADD3.X R17, R17, UR41, RZ, P0, !PT ;  /* 0x0000002911117c10 */ /* 0x000fc400087fe4ff */
[----:B------:R-:W-:-:S04]  /*6770*/  ISETP.GE.U32.AND P0, PT, R16, UR4, PT ;  /* 0x0000000410007c0c */ /* 0x000fc8000bf06070 */
[----:B------:R-:W-:-:S13]  /*6780*/  ISETP.GE.U32.AND.EX P0, PT, R17, UR5, PT, P0 ;  /* 0x0000000511007c0c */ /* 0x000fda000bf06100 */
[----:B0-----:R-:W-:Y:S05]  /*6790*/  @P0 BRA `(.L_x_162) ;  /* 0x0000000400700947 */ /* 0x001fea0003800000 */
[----:B------:R-:W0:Y:S01]  /*67a0*/  S2UR UR7, SR_CTAID.X ;  /* 0x00000000000779c3 */ /* 0x000e220000002500 */
[----:B------:R-:W-:Y:S01]  /*67b0*/  ULDC.64 UR4, c[0x0][0x628] ;  /* 0x00018a0000047ab9 */ /* 0x000fe20000000a00 */
[----:B------:R-:W-:Y:S01]  /*67c0*/  ULDC UR6, c[0x0][0x150] ;  /* 0x0000540000067ab9 */ /* 0x000fe20000000800 */
[----:B------:R-:W-:Y:S01]  /*67d0*/  ISETP.NE.U32.AND P0, PT, RZ, UR4, PT ;  /* 0x00000004ff007c0c */ /* 0x000fe2000bf05070 */
[----:B------:R-:W-:Y:S01]  /*67e0*/  ULDC UR15, c[0x0][0x630] ;  /* 0x00018c00000f7ab9 */ /* 0x000fe20000000800 */
[C---:B------:R-:W-:Y:S02]  /*67f0*/  R2UR UR17, R16.reuse ;  /* 0x00000000101172ca */ /* 0x040fe400000e0000 */
[----:B------:R-:W-:Y:S01]  /*6800*/  ISETP.NE.AND.EX P0, PT, RZ, UR5, PT, P0 ;  /* 0x00000005ff007c0c */ /* 0x000fe2000bf05300 */
[----:B------:R-:W1:Y:S01]  /*6810*/  S2UR UR16, SR_CTAID.Y ;  /* 0x00000000001079c3 */ /* 0x000e620000002600 */
[----:B------:R-:W-:Y:S02]  /*6820*/  R2UR UR12, R16 ;  /* 0x00000000100c72ca */ /* 0x000fe400000e0000 */
[----:B------:R-:W-:-:S02]  /*6830*/  R2UR UR13, R17 ;  /* 0x00000000110d72ca */ /* 0x000fc400000e0000 */
[----:B0-----:R-:W-:-:S05]  /*6840*/  I2FP.F32.U32 R0, UR7 ;  /* 0x0000000700007c45 */ /* 0x001fca0008201000 */
[----:B------:R-:W-:Y:S01]  /*6850*/  FMUL R0, R0, UR6 ;  /* 0x0000000600007c20 */ /* 0x000fe20008400000 */
[----:B------:R-:W-:Y:S01]  /*6860*/  ULDC UR6, c[0x0][0x154] ;  /* 0x0000550000067ab9 */ /* 0x000fe20000000800 */
[----:B-1----:R-:W-:-:S04]  /*6870*/  I2FP.F32.U32 R2, UR16 ;  /* 0x0000001000027c45 */ /* 0x002fc80008201000 */
[----:B------:R-:W0:Y:S01]  /*6880*/  F2I.U32.TRUNC.NTZ R0, R0 ;  /* 0x0000000000007305 */ /* 0x000e22000020f000 */
[----:B------:R-:W-:Y:S01]  /*6890*/  FMUL R2, R2, UR6 ;  /* 0x0000000602027c20 */ /* 0x000fe20008400000 */
[----:B------:R-:W-:Y:S06]  /*68a0*/  @!P0 BRA `(.L_x_163) ;  /* 0x0000000000308947 */ /* 0x000fec0003800000 */
        /* <DEDUP_REMOVED lines=12> */
.L_x_163:
[----:B------:R-:W-:Y:S01]  /*6970*/  USHF.R.U64 UR6, UR12, UR15, UR13 ;  /* 0x0000000f0c067299 */ /* 0x000fe2000800120d */
[----:B------:R-:W-:Y:S01]  /*6980*/  R2UR UR5, R17 ;  /* 0x00000000110572ca */ /* 0x000fe200000e0000 */
[----:B------:R-:W-:Y:S01]  /*6990*/  USHF.R.U32.HI UR4, URZ, UR15, UR13 ;  /* 0x0000000f3f047299 */ /* 0x000fe2000801160d */
[----:B------:R-:W1:Y:S01]  /*69a0*/  F2I.U32.TRUNC.NTZ R2, R2 ;  /* 0x0000000200027305 */ /* 0x000e62000020f000 */
[----:B------:R-:W-:Y:S01]  /*69b0*/  UIADD3 UR9, UP0, URZ, -UR6, URZ ;  /* 0x800000063f097290 */ /* 0x000fe2000ff1e03f */
[----:B------:R-:W-:Y:S01]  /*69c0*/  ULDC.64 UR10, c[0x0][0x620] ;  /* 0x00018800000a7ab9 */ /* 0x000fe20000000a00 */
[----:B------:R-:W-:Y:S02]  /*69d0*/  ULDC UR14, c[0x0][0x608] ;  /* 0x00018200000e7ab9 */ /* 0x000fe40000000800 */
[----:B------:R-:W-:Y:S01]  /*69e0*/  UIADD3.X UR4, URZ, ~UR4, URZ, UP0, !UPT ;  /* 0x800000043f047290 */ /* 0x000fe200087fe43f */
[----:B------:R-:W-:Y:S01]  /*69f0*/  ULDC UR15, c[0x0][0x658] ;  /* 0x00019600000f7ab9 */ /* 0x000fe20000000800 */
[----:B------:R-:W-:-:S02]  /*6a00*/  ULDC UR12, c[0x0][0x144] ;  /* 0x00005100000c7ab9 */ /* 0x000fc40000000800 */
[----:B------:R-:W-:Y:S01]  /*6a10*/  UIMAD UR8, UR4, UR10, URZ ;  /* 0x0000000a040872a4 */ /* 0x000fe2000f8e023f */
[----:B------:R-:W-:Y:S02]  /*6a20*/  ULDC UR22, c[0x0][0x148] ;  /* 0x0000520000167ab9 */ /* 0x000fe40000000800 */
[----:B------:R-:W-:Y:S01]  /*6a30*/  UMOV UR4, UR17 ;  /* 0x0000001100047c82 */ /* 0x000fe20008000000 */
[----:B------:R-:W-:Y:S02]  /*6a40*/  UIMAD UR8, UR9, UR11, UR8 ;  /* 0x0000000b090872a4 */ /* 0x000fe4000f8e0208 */
[----:B------:R-:W-:Y:S01]  /*6a50*/  UIMAD.WIDE.U32 UR4, UR9, UR10, UR4 ;  /* 0x0000000a090472a5 */ /* 0x000fe2000f8e0004 */
[----:B0-----:R-:W-:Y:S01]  /*6a60*/  R2UR UR9, R0 ;  /* 0x00000000000972ca */ /* 0x001fe200000e0000 */
[----:B------:R-:W-:Y:S01]  /*6a70*/  ULDC UR20, c[0x0][0x648] ;  /* 0x0001920000147ab9 */ /* 0x000fe20000000800 */
[----:B-1----:R-:W-:Y:S01]  /*6a80*/  R2UR UR13, R2 ;  /* 0x00000000020d72ca */ /* 0x002fe200000e0000 */
[----:B------:R-:W-:Y:S01]  /*6a90*/  UIADD3 UR8, UR5, UR8, URZ ;  /* 0x0000000805087290 */ /* 0x000fe2000fffe03f */
[----:B------:R-:W-:-:S02]  /*6aa0*/  ULDC UR21, c[0x0][0x638] ;  /* 0x00018e0000157ab9 */ /* 0x000fc40000000800 */
[----:B------:R-:W-:Y:S02]  /*6ab0*/  ULDC UR5, c[0x0][0x618] ;  /* 0x0001860000057ab9 */ /* 0x000fe40000000800 */
[----:B------:R-:W-:Y:S02]  /*6ac0*/  USHF.R.U64 UR10, UR4, UR5, UR8 ;  /* 0x00000005040a7299 */ /* 0x000fe40008001208 */
[----:B------:R-:W-:-:S03]  /*6ad0*/  USHF.R.U32.HI UR8, URZ, UR5, UR8 ;  /* 0x000000053f087299 */ /* 0x000fc60008011608 */
[----:B------:R-:W-:Y:S01]  /*6ae0*/  ULDC.64 UR4, c[0x0][0x640] ;  /* 0x0001900000047ab9 */ /* 0x000fe20000000a00 */
[----:B------:R-:W-:Y:S01]  /*6af0*/  USHF.R.U64 UR11, UR10, UR14, UR8 ;  /* 0x0000000e0a0b7299 */ /* 0x000fe20008001208 */
[----:B------:R-:W-:Y:S01]  /*6b00*/  ISETP.NE.U32.AND P0, PT, RZ, UR4, PT ;  /* 0x00000004ff007c0c */ /* 0x000fe2000bf05070 */
[----:B------:R-:W-:Y:S02]  /*6b10*/  USHF.R.U32.HI UR8, URZ, UR14, UR8 ;  /* 0x0000000e3f087299 */ /* 0x000fe40008011608 */
[----:B------:R-:W-:Y:S01]  /*6b20*/  UIADD3 UR9, -UR9, URZ, URZ ;  /* 0x0000003f09097290 */ /* 0x000fe2000fffe13f */
[----:B------:R-:W-:Y:S01]  /*6b30*/  ISETP.NE.AND.EX P0, PT, RZ, UR5, PT, P0 ;  /* 0x00000005ff007c0c */ /* 0x000fe2000bf05300 */
[----:B------:R-:W-:Y:S02]  /*6b40*/  USHF.R.U64 UR17, UR11, UR15, UR8 ;  /* 0x0000000f0b117299 */ /* 0x000fe40008001208 */
[----:B------:R-:W-:Y:S02]  /*6b50*/  UIADD3 UR18, -UR13, URZ, URZ ;  /* 0x0000003f0d127290 */ /* 0x000fe4000fffe13f */
[----:B------:R-:W-:-:S02]  /*6b60*/  USHF.R.U32.HI UR15, URZ, UR15, UR8 ;  /* 0x0000000f3f0f7299 */ /* 0x000fc40008011608 */
[----:B------:R-:W-:Y:S01]  /*6b70*/  UIMAD UR19, UR12, UR9, UR7 ;  /* 0x000000090c1372a4 */ /* 0x000fe2000f8e0207 */
[----:B------:R-:W-:-:S05]  /*6b80*/  UMOV UR14, UR17 ;  /* 0x00000011000e7c82 */ /* 0x000fca0008000000 */
[----:B------:R-:W-:Y:S06]  /*6b90*/  @!P0 BRA `(.L_x_164) ;  /* 0x0000000000288947 */ /* 0x000fec0003800000 */
        /* <DEDUP_REMOVED lines=10> */
.L_x_164:
[----:B------:R-:W-:Y:S01]  /*6c40*/  UISETP.NE.AND UP0, UPT, UR38, URZ, UPT ;  /* 0x0000003f2600728c */ /* 0x000fe2000bf05270 */
[----:B------:R-:W-:Y:S01]  /*6c50*/  IMAD.MOV.U32 R0, RZ, RZ, 0x1 ;  /* 0x00000001ff007424 */ /* 0x000fe200078e00ff */
[----:B------:R-:W-:Y:S01]  /*6c60*/  USHF.R.U64 UR5, UR14, UR20, UR15 ;  /* 0x000000140e057299 */ /* 0x000fe2000800120f */
[----:B------:R-:W-:Y:S01]  /*6c70*/  IMAD.U32 R19, RZ, RZ, UR6 ;  /* 0x00000006ff137e24 */ /* 0x000fe2000f8e00ff */
[----:B------:R-:W-:Y:S02]  /*6c80*/  ULOP3.LUT UR4, UR11, UR47, URZ, 0xc0, !UPT ;  /* 0x0000002f0b047292 */ /* 0x000fe4000f8ec03f */
[----:B------:R-:W-:Y:S02]  /*6c90*/  UIADD3 UR7, -UR5, URZ, URZ ;  /* 0x0000003f05077290 */ /* 0x000fe4000fffe13f */
[----:B------:R-:W-:Y:S02]  /*6ca0*/  UIMAD UR4, UR44, UR5, UR4 ;  /* 0x000000052c0472a4 */ /* 0x000fe4000f8e0204 */
[----:B------:R-:W-:-:S02]  /*6cb0*/  ULOP3.LUT UR10, UR10, UR43, URZ, 0xc0, !UPT ;  /* 0x0000002b0a0a7292 */ /* 0x000fc4000f8ec03f */
[----:B------:R-:W-:Y:S02]  /*6cc0*/  @UP0 UIMAD UR19, UR22, UR18, UR16 ;  /* 0x00000012161302a4 */ /* 0x000fe4000f8e0210 */
[----:B------:R-:W-:Y:S01]  /*6cd0*/  UIMAD UR5, UR7, UR21, UR17 ;  /* 0x00000015070572a4 */ /* 0x000fe2000f8e0211 */
[----:B------:R-:W-:Y:S02]  /*6ce0*/  ULDC UR8, c[0x0][0x600] ;  /* 0x0001800000087ab9 */ /* 0x000fe40000000800 */
[----:B------:R-:W-:Y:S01]  /*6cf0*/  ULDC UR7, c[0x0][0x610] ;  /* 0x0001840000077ab9 */ /* 0x000fe20000000800 */
[----:B------:R-:W-:Y:S02]  /*6d00*/  UIMAD UR5, UR5, UR8, UR10 ;  /* 0x00000008050572a4 */ /* 0x000fe4000f8e020a */
[----:B------:R-:W-:-:S04]  /*6d10*/  UIMAD UR4, UR4, UR7, UR19 ;  /* 0x00000007040472a4 */ /* 0x000fc8000f8e0213 */
[----:B------:R-:W-:Y:S02]  /*6d20*/  USEL UR7, UR5, UR4, !UP0 ;  /* 0x0000000405077287 */ /* 0x000fe4000c000000 */
[----:B------:R-:W-:-:S04]  /*6d30*/  USEL UR4, UR4, UR5, !UP0 ;  /* 0x0000000504047287 */ /* 0x000fc8000c000000 */
[----:B------:R-:W-:Y:S02]  /*6d40*/  IMAD.U32 R2, RZ, RZ, UR7 ;  /* 0x00000007ff027e24 */ /* 0x000fe4000f8e00ff */
[----:B------:R-:W-:-:S07]  /*6d50*/  IMAD.U32 R18, RZ, RZ, UR4 ;  /* 0x00000004ff127e24 */ /* 0x000fce000f8e00ff */
.L_x_162:
[----:B------:R-:W-:Y:S01]  /*6d60*/  UIADD3 UR45, UR36, UR45, URZ ;  /* 0x0000002d242d7290 */ /* 0x000fe2000fffe03f */
[----:B------:R-:W-:Y:S02]  /*6d70*/  LOP3.LUT P0, RZ, R0, 0xff, RZ, 0xc0, !PT ;  /* 0x000000ff00ff7812 */ /* 0x000fe4000780c0ff */
[----:B------:R-:W-:Y:S01]  /*6d80*/  LOP3.LUT R100, R100, 0x1, RZ, 0x3c, !PT ;  /* 0x0000000164647812 */ /* 0x000fe200078e3cff */
[----:B------:R-:W-:Y:S02]  /*6d90*/  USHF.R.U32.HI UR4, URZ, 0x2, UR45 ;  /* 0x000000023f047899 */ /* 0x000fe4000801162d */
[----:B------:R-:W-:Y:S02]  /*6da0*/  UISETP.GT.U32.AND UP0, UPT, UR45, 0x3, UPT ;  /* 0x000000032d00788c */ /* 0x000fe4000bf04070 */
[----:B------:R-:W-:Y:S02]  /*6db0*/  ULOP3.LUT UR4, UR4, 0x1, URZ, 0xc0, !UPT ;  /* 0x0000000104047892 */ /* 0x000fe4000f8ec03f */
[----:B------:R-:W-:-:S02]  /*6dc0*/  UISETP.LT.U32.AND UP0, UPT, UR36, 0x4, UP0 ;  /* 0x000000042400788c */ /* 0x000fc40008701070 */
[----:B------:R-:W-:Y:S02]  /*6dd0*/  UISETP.NE.U32.AND UP1, UPT, UR4, 0x1, UPT ;  /* 0x000000010400788c */ /* 0x000fe4000bf25070 */
[----:B------:R-:W-:Y:S02]  /*6de0*/  USEL UR5, URZ, 0x1, !UP0 ;  /* 0x000000013f057887 */ /* 0x000fe4000c000000 */
[----:B------:R-:W-:Y:S02]  /*6df0*/  UISETP.GT.U32.AND UP1, UPT, UR36, 0x3, !UP1 ;  /* 0x000000032400788c */ /* 0x000fe4000cf24070 */
[----:B------:R-:W-:Y:S02]  /*6e00*/  ULOP3.LUT UR45, UR45, 0x3, URZ, 0xc0, !UPT ;  /* 0x000000032d2d7892 */ /* 0x000fe4000f8ec03f */
[----:B------:R-:W-:-:S04]  /*6e10*/  USEL UR4, URZ, 0x1, !UP1 ;  /* 0x000000013f047887 */ /* 0x000fc8000c800000 */
[----:B------:R-:W-:Y:S01]  /*6e20*/  ULOP3.LUT UR48, UR4, UR48, UR5, 0x96, !UPT ;  /* 0x0000003004307292 */ /* 0x000fe2000f8e9605 */
[----:B------:R-:W-:Y:S11]  /*6e30*/  @P0 BRA `(.L_x_165) ;  /* 0xffffffa8006c0947 */ /* 0x000ff6000383ffff */
[----:B------:R-:W-:Y:S05]  /*6e40*/  EXIT ;  /* 0x000000000000794d */ /* 0x000fea0003800000 */
.L_x_16:
[----:B------:R-:W-:-:S08]  /*6e50*/  ISETP.NE.AND P0, PT, RZ, UR6, PT ;  /* 0x00000006ff007c0c */ /* 0x000fd0000bf05270 */
[----:B-----5:R-:W0:-:S00]  /*6e60*/  USETMAXREG.DEALLOC.CTAPOOL 0x28 ;  /* 0x00000028000079c8 */ /* 0x020e0000080e0500 */
[----:B------:R-:W-:Y:S05]  /*6e70*/  @P0 EXIT ;  /* 0x000000000000094d */ /* 0x000fea0003800000 */
[----:B0-----:R-:W-:Y:S01]  /*6e80*/  LOP3.LUT P0, RZ, R0, 0xff, RZ, 0xc0, !PT ;  /* 0x000000ff00ff7812 */ /* 0x001fe2000780c0ff */
[----:B------:R-:W-:Y:S02]  /*6e90*/  IMAD.MOV.U32 R8, RZ, RZ, 0x1 ;  /* 0x00000001ff087424 */ /* 0x000fe400078e00ff */
[----:B------:R-:W-:-:S10]  /*6ea0*/  IMAD.MOV.U32 R0, RZ, RZ, RZ ;  /* 0x000000ffff007224 */ /* 0x000fd400078e00ff */
[----:B------:R-:W-:Y:S05]  /*6eb0*/  @!P0 BRA `(.L_x_166) ;  /* 0x0000000c00648947 */ /* 0x000fea0003800000 */
[----:B------:R-:W0:Y:S01]  /*6ec0*/  S2UR UR8, SR_CgaCtaId ;  /* 0x00000000000879c3 */ /* 0x000e220000008800 */
[----:B------:R-:W-:Y:S01]  /*6ed0*/  LOP3.LUT P0, RZ, R3, 0x1f, RZ, 0xc0, !PT ;  /* 0x0000001f03ff7812 */ /* 0x000fe2000780c0ff */
[----:B------:R-:W-:Y:S01]  /*6ee0*/  ULDC UR5, c[0x0][0x658] ;  /* 0x0001960000057ab9 */ /* 0x000fe20000000800 */
[----:B------:R-:W-:Y:S01]  /*6ef0*/  UMOV UR6, 0xffffffff ;  /* 0xffffffff00067882 */ /* 0x000fe20000000000 */
[----:B------:R-:W-:Y:S01]  /*6f00*/  BSSY B0, `(.L_x_166) ;  /* 0x00000d4000007945 */ /* 0x000fe20003800000 */
[----:B------:R-:W-:Y:S01]  /*6f10*/  USHF.L.U32 UR6, UR6, UR5, URZ ;  /* 0x0000000506067299 */ /* 0x000fe2000800063f */
[C---:B------:R-:W-:Y:S01]  /*6f20*/  ISETP.NE.AND P3, PT, R4.reuse, RZ, PT ;  /* 0x000000ff0400720c */ /* 0x040fe20003f65270 */
[----:B------:R-:W-:Y:S01]  /*6f30*/  IMAD.MOV.U32 R10, RZ, RZ, 0x1 ;  /* 0x00000001ff0a7424 */ /* 0x000fe200078e00ff */
[----:B------:R-:W-:Y:S01]  /*6f40*/  ISETP.NE.OR P0, PT, R4, RZ, !P0 ;  /* 0x000000ff0400720c */ /* 0x000fe20004705670 */
[----:B------:R-:W-:Y:S01]  /*6f50*/  IMAD.MOV.U32 R8, RZ, RZ, 0x1 ;  /* 0x00000001ff087424 */ /* 0x000fe200078e00ff */
[----:B------:R-:W-:Y:S01]  /*6f60*/  ULDC UR4, c[0x0][0x600] ;  /* 0x0001800000047ab9 */ /* 0x000fe20000000800 */
[----:B------:R-:W-:Y:S01]  /*6f70*/  IMAD.MOV.U32 R0, RZ, RZ, RZ ;  /* 0x000000ffff007224 */ /* 0x000fe200078e00ff */
[----:B------:R-:W-:Y:S01]  /*6f80*/  UMOV UR7, 0x1 ;  /* 0x0000000100077882 */ /* 0x000fe20000000000 */
[----:B------:R-:W-:-:S02]  /*6f90*/  UIADD3 UR21, UR37, 0x1, URZ ;  /* 0x0000000125157890 */ /* 0x000fc4000fffe03f */
[----:B------:R-:W-:Y:S02]  /*6fa0*/  ULOP3.LUT UR13, UR40, 0x2, URZ, 0xfc, !UPT ;  /* 0x00000002280d7892 */ /* 0x000fe4000f8efc3f */
[----:B------:R-:W-:Y:S02]  /*6fb0*/  UIADD3 UR4, UR4, -0x1, URZ ;  /* 0xffffffff04047890 */ /* 0x000fe4000fffe03f */
[----:B------:R-:W-:Y:S02]  /*6fc0*/  USHF.L.U32 UR5, UR7, UR5, URZ ;  /* 0x0000000507057299 */ /* 0x000fe4000800063f */
[----:B------:R-:W-:Y:S01]  /*6fd0*/  ULOP3.LUT UR6, URZ, UR6, URZ, 0x33, !UPT ;  /* 0x000000063f067292 */ /* 0x000fe2000f8e333f */
[----:B------:R-:W-:Y:S01]  /*6fe0*/  ULDC.64 UR30, c[0x0][0x198] ;  /* 0x00006600001e7ab9 */ /* 0x000fe20000000a00 */
[----:B0-----:R-:W-:-:S10]  /*6ff0*/  IMAD.U32 R9, RZ, RZ, UR8 ;  /* 0x00000008ff097e24 */ /* 0x001fd4000f8e00ff */
.L_x_178:
[----:B------:R-:W-:-:S03]  /*7000*/  UMOV UR7, 0xffffffff ;  /* 0xffffffff00077882 */ /* 0x000fc60000000000 */
[----:B------:R-:W-:Y:S05]  /*7010*/  BRA.DIV UR7, `(.L_x_167) ;  /* 0x0000001207247947 */ /* 0x000fea000b800000 */
[----:B------:R-:W-:-:S13]  /*7020*/  ELECT P6, URZ, PT ;  /* 0x00000000003f782f */ /* 0x000fda00038c0000 */
.L_x_191:
[----:B------:R-:W0:Y:S01]  /*7030*/  LDC R3, c[0x0][0x28c] ;  /* 0x0000a300ff037b82 */ /* 0x000e220000000800 */
[----:B------:R-:W-:Y:S01]  /*7040*/  BSSY B1, `(.L_x_168) ;  /* 0x0000049000017945 */ /* 0x000fe20003800000 */
[----:B0-----:R-:W-:-:S13]  /*7050*/  ISETP.LT.OR P6, PT, R3, 0x1, !P6 ;  /* 0x000000010300780c */ /* 0x001fda00077c1670 */
[----:B------:R-:W-:Y:S05]  /*7060*/  @P6 BRA `(.L_x_169) ;  /* 0x0000000400186947 */ /* 0x000fea0003800000 */
[----:B------:R-:W-:Y:S02]  /*7070*/  IMAD R9, R18, 0x2, R9 ;  /* 0x0000000212097824 */ /* 0x000fe400078e0209 */
[----:B------:R-:W-:Y:S02]  /*7080*/  IMAD.SHL.U32 R6, R2, 0x80, RZ ;  /* 0x0000008002067824 */ /* 0x000fe400078e00ff */
[----:B------:R-:W-:Y:S02]  /*7090*/  IMAD.MOV.U32 R13, RZ, RZ, RZ ;  /* 0x000000ffff0d7224 */ /* 0x000fe400078e00ff */
[----:B------:R-:W-:Y:S02]  /*70a0*/  IMAD.U32 R14, RZ, RZ, UR21 ;  /* 0x00000015ff0e7e24 */ /* 0x000fe4000f8e00ff */
[----:B------:R-:W-:Y:S02]  /*70b0*/  IMAD.MOV.U32 R2, RZ, RZ, R8 ;  /* 0x000000ffff027224 */ /* 0x000fe400078e0008 */
[----:B------:R-:W-:-:S02]  /*70c0*/  IMAD.MOV.U32 R4, RZ, RZ, R0 ;  /* 0x000000ffff047224 */ /* 0x000fc400078e0000 */
[----:B------:R-:W-:-:S07]  /*70d0*/  IMAD.SHL.U32 R7, R9, 0x20, RZ ;  /* 0x0000002009077824 */ /* 0x000fce00078e00ff */
.L_x_173:
[----:B------:R-:W0:Y:S01]  /*70e0*/  S2UR UR7, SR_CgaCtaId ;  /* 0x00000000000779c3 */ /* 0x000e220000008800 */
[----:B------:R-:W-:Y:S02]  /*70f0*/  MOV R12, 0x400 ;  /* 0x00000400000c7802 */ /* 0x000fe40000000f00 */
[----:B------:R-:W-:-:S05]  /*7100*/  SHF.L.U32 R3, R2, 0x1f, RZ ;  /* 0x0000001f02037819 */ /* 0x000fca00000006ff */
[----:B------:R-:W1:Y:S01]  /*7110*/  @!P3 LDC R5, c[0x0][0x500] ;  /* 0x00014000ff05bb82 */ /* 0x000e620000000800 */
[----:B0-----:R-:W-:-:S05]  /*7120*/  IMAD.U32 R9, RZ, RZ, UR7 ;  /* 0x00000007ff097e24 */ /* 0x001fca000f8e00ff */
[----:B------:R-:W-:-:S05]  /*7130*/  LEA R11, R9, R12, 0x18 ;  /* 0x0000000c090b7211 */ /* 0x000fca00078ec0ff */
[----:B------:R-:W-:-:S04]  /*7140*/  IMAD R12, R4, 0x8, R11 ;  /* 0x00000008040c7824 */ /* 0x000fc800078e020b */
[----:B------:R-:W0:Y:S02]  /*7150*/  SYNCS.PHASECHK.TRANS64.TRYWAIT P1, [R12+URZ+0x20], R3 ;  /* 0x000020030c0075a7 */ /* 0x000e24000802017f */
[----:B01----:R-:W-:Y:S05]  /*7160*/  @!P1 BRA `(.L_x_170) ;  /* 0x0000000c00f09947 */ /* 0x003fea0003800000 */
.L_x_192:
[----:B------:R-:W-:Y:S01]  /*7170*/  UPRMT UR7, UR13, 0x9910, URZ ;  /* 0x000099100d077896 */ /* 0x000fe2000800003f */
[----:B------:R1:W-:Y:S03]  /*7180*/  @!P3 SYNCS.ARRIVE.TRANS64 RZ, [R12+URZ], R5 ;  /* 0x000000050cffb9a7 */ /* 0x0003e6000800003f */
[----:B------:R-:W-:-:S06]  /*7190*/  UISETP.NE.AND UP0, UPT, UR7, 0x2, UPT ;  /* 0x000000020700788c */ /* 0x000fcc000bf05270 */
[----:B------:R-:W-:-:S13]  /*71a0*/  PLOP3.LUT P1, PT, PT, PT, UP0, 0x80, 0x0 ;  /* 0x000000000000781c */ /* 0x000fda0003f2f008 */
[----:B-1----:R-:W-:Y:S05]  /*71b0*/  @P1 BRA `(.L_x_171) ;  /* 0x0000000000041947 */ /* 0x002fea0003800000 */
[----:B------:R-:W-:Y:S01]  /*71c0*/  BPT.TRAP 0x1 ;  /* 0x000000040000795c */ /* 0x000fe20000300000 */
.L_x_171:
[----:B------:R-:W-:Y:S05]  /*71d0*/  @P0 BRA `(.L_x_172) ;  /* 0x0000000000040947 */ /* 0x000fea0003800000 */
[----:B------:R-:W-:Y:S01]  /*71e0*/  BPT.TRAP 0x1 ;  /* 0x000000040000795c */ /* 0x000fe20000300000 */
.L_x_172:
[----:B0-----:R-:W-:Y:S01]  /*71f0*/  IMAD R3, R4, 0x4, R9 ;  /* 0x0000000404037824 */ /* 0x001fe200078e0209 */
[----:B------:R-:W-:Y:S01]  /*7200*/  R2UR UR34, R13 ;  /* 0x000000000d2272ca */ /* 0x000fe200000e0000 */
[----:B------:R-:W-:Y:S01]  /*7210*/  VIADD R14, R14, 0xffffffff ;  /* 0xffffffff0e0e7836 */ /* 0x000fe20000000000 */
[----:B------:R-:W-:Y:S01]  /*7220*/  R2UR UR33, R12 ;  /* 0x000000000c2172ca */ /* 0x000fe200000e0000 */
[----:B------:R-:W-:Y:S01]  /*7230*/  IMAD.SHL.U32 R3, R3, 0x800, RZ ;  /* 0x0000080003037824 */ /* 0x000fe200078e00ff */
[----:B------:R-:W-:Y:S01]  /*7240*/  R2UR UR36, R19 ;  /* 0x00000000132472ca */ /* 0x000fe200000e0000 */
[----:B------:R-:W-:Y:S01]  /*7250*/  UIADD3 UR14, UP0, UR30, 0xf0, URZ ;  /* 0x000000f01e0e7890 */ /* 0x000fe2000ff1e03f */
[----:B------:R-:W-:Y:S01]  /*7260*/  R2UR UR35, R7 ;  /* 0x00000000072372ca */ /* 0x000fe200000e0000 */
[--C-:B------:R-:W-:Y:S01]  /*7270*/  IMAD R3, R3, 0x2, R11.reuse ;  /* 0x0000000203037824 */ /* 0x100fe200078e020b */
[----:B------:R-:W-:Y:S01]  /*7280*/  R2UR UR19, R6 ;  /* 0x00000000061372ca */ /* 0x000fe200000e0000 */
[----:B------:R-:W-:Y:S01]  /*7290*/  IMAD R11, R4, 0x8000, R11 ;  /* 0x00008000040b7824 */ /* 0x000fe200078e020b */
[----:B------:R-:W-:Y:S01]  /*72a0*/  UIADD3 UR42, UP1, UR30, 0x1f0, URZ ;  /* 0x000001f01e2a7890 */ /* 0x000fe2000ff3e03f */
[----:B------:R-:W-:Y:S01]  /*72b0*/  ISETP.GT.AND P2, PT, R14, 0x1, PT ;  /* 0x000000010e00780c */ /* 0x000fe20003f44270 */
[----:B------:R-:W-:Y:S01]  /*72c0*/  UIADD3.X UR15, URZ, UR31, URZ, UP0, !UPT ;  /* 0x0000001f3f0f7290 */ /* 0x000fe200087fe43f */
[----:B------:R-:W-:Y:S01]  /*72d0*/  R2UR UR24, R3 ;  /* 0x00000000031872ca */ /* 0x000fe200000e0000 */
[----:B------:R-:W-:Y:S01]  /*72e0*/  UIADD3 UR26, UR34, 0x40, URZ ;  /* 0x00000040221a7890 */ /* 0x000fe2000fffe03f */
[----:B------:R-:W-:Y:S01]  /*72f0*/  R2UR UR8, R11 ;  /* 0x000000000b0872ca */ /* 0x000fe200000e0000 */
[----:B------:R-:W-:Y:S01]  /*7300*/  UIADD3.X UR43, URZ, UR31, URZ, UP1, !UPT ;  /* 0x0000001f3f2b7290 */ /* 0x000fe20008ffe43f */
[----:B------:R-:W-:Y:S01]  /*7310*/  VIADD R4, R4, 0x1 ;  /* 0x0000000104047836 */ /* 0x000fe20000000000 */
[----:B------:R-:W-:Y:S01]  /*7320*/  UMOV UR7, 0x30000 ;  /* 0x0003000000077882 */ /* 0x000fe20000000000 */
[----:B------:R-:W-:Y:S01]  /*7330*/  UMOV UR22, 0x0 ;  /* 0x0000000000167882 */ /* 0x000fe20000000000 */
[----:B------:R-:W-:Y:S01]  /*7340*/  UMOV UR23, 0x10000000 ;  /* 0x1000000000177882 */ /* 0x000fe20000000000 */
[----:B------:R-:W-:Y:S01]  /*7350*/  UMOV UR25, UR33 ;  /* 0x0000002100197c82 */ /* 0x000fe20008000000 */
[----:B------:R-:W-:Y:S01]  /*7360*/  ISETP.NE.AND P1, PT, R4, 0x4, PT ;  /* 0x000000040400780c */ /* 0x000fe20003f25270 */
[----:B------:R-:W-:Y:S01]  /*7370*/  UMOV UR28, UR36 ;  /* 0x00000024001c7c82 */ /* 0x000fe20008000000 */
[----:B------:R-:W-:Y:S01]  /*7380*/  UMOV UR27, UR35 ;  /* 0x00000023001b7c82 */ /* 0x000fe20008000000 */
[----:B------:R-:W-:Y:S01]  /*7390*/  UMOV UR17, UR33 ;  /* 0x0000002100117c82 */ /* 0x000fe20008000000 */
[----:B------:R-:W-:Y:S01]  /*73a0*/  UIADD3 UR32, UR24, 0x180, URZ ;  /* 0x0000018018207890 */ /* 0x000fe2000fffe03f */
[----:B------:R-:W-:Y:S01]  /*73b0*/  SEL R3, RZ, 0x1, P1 ;  /* 0x00000001ff037807 */ /* 0x000fe20000800000 */
[----:B------:R-:W-:Y:S01]  /*73c0*/  UIADD3 UR24, UR24, 0x2180, URZ ;  /* 0x0000218018187890 */ /* 0x000fe2000fffe03f */
[----:B------:R-:W-:Y:S01]  /*73d0*/  VIADD R13, R13, 0x80 ;  /* 0x000000800d0d7836 */ /* 0x000fe20000000000 */
[----:B------:R-:W-:Y:S01]  /*73e0*/  UIADD3 UR16, UR8, 0x10180, URZ ;  /* 0x0001018008107890 */ /* 0x000fe2000fffe03f */
[----:B------:R-:W-:Y:S01]  /*73f0*/  LOP3.LUT R2, R2, R3, RZ, 0x3c, !PT ;  /* 0x0000000302027212 */ /* 0x000fe200078e3cff */
[----:B------:R-:W-:Y:S01]  /*7400*/  UIADD3 UR8, UR8, 0x14180, URZ ;  /* 0x0001418008087890 */ /* 0x000fe2000fffe03f */
[----:B------:R-:W-:Y:S01]  /*7410*/  SEL R4, R4, RZ, P1 ;  /* 0x000000ff04047207 */ /* 0x000fe20000800000 */
[----:B------:R-:W-:Y:S01]  /*7420*/  UMOV UR18, UR34 ;  /* 0x0000002200127c82 */ /* 0x000fe20008000000 */
[----:B------:R-:W-:Y:S01]  /*7430*/  UMOV UR20, UR36 ;  /* 0x0000002400147c82 */ /* 0x000fe20008000000 */
[----:B------:R0:W-:Y:S01]  /*7440*/  UTMALDG.3D.MULTICAST [UR32], [UR14], UR7, desc[UR22] ;  /* 0x000016200e0073b4 */ /* 0x0001e20008011807 */
[----:B------:R-:W-:Y:S01]  /*7450*/  UMOV UR9, UR33 ;  /* 0x0000002100097c82 */ /* 0x000fe20008000000 */
[----:B------:R-:W-:Y:S01]  /*7460*/  UMOV UR11, UR19 ;  /* 0x00000013000b7c82 */ /* 0x000fe20008000000 */
[----:B------:R-:W-:Y:S01]  /*7470*/  UMOV UR12, UR36 ;  /* 0x00000024000c7c82 */ /* 0x000fe20008000000 */
[----:B------:R-:W-:Y:S01]  /*7480*/  UMOV UR10, UR26 ;  /* 0x0000001a000a7c82 */ /* 0x000fe20008000000 */
[----:B------:R0:W-:Y:S01]  /*7490*/  UTMALDG.3D.MULTICAST [UR24], [UR14], UR7, desc[UR22] ;  /* 0x000016180e0073b4 */ /* 0x0001e20008011807 */
[----:B------:R0:W-:Y:S01]  /*74a0*/  UTMALDG.3D [UR16], [UR42], desc[UR22] ;  /* 0x000016102a0075b4 */ /* 0x0001e20008011000 */
[----:B------:R0:W-:Y:S02]  /*74b0*/  UTMALDG.3D [UR8], [UR42], desc[UR22] ;  /* 0x000016082a0075b4 */ /* 0x0001e40008011000 */
[----:B0-----:R-:W-:Y:S05]  /*74c0*/  @P2 BRA `(.L_x_173) ;  /* 0xfffffffc00042947 */ /* 0x001fea000383ffff */
.L_x_169:
[----:B------:R-:W-:Y:S05]  /*74d0*/  BSYNC B1 ;  /* 0x0000000000017941 */ /* 0x000fea0003800000 */
.L_x_168:
[----:B------:R-:W-:Y:S01]  /*74e0*/  LOP3.LUT P4, RZ, R10, 0xff, RZ, 0xc0, !PT ;  /* 0x000000ff0aff7812 */ /* 0x000fe2000788c0ff */
[----:B------:R-:W-:Y:S01]  /*74f0*/  VIADD R0, R0, UR37 ;  /* 0x0000002500007c36 */ /* 0x000fe20008000000 */
[----:B------:R-:W-:Y:S01]  /*7500*/  ULDC.64 UR8, c[0x0][0x650] ;  /* 0x0001940000087ab9 */ /* 0x000fe20000000a00 */
[----:B------:R-:W-:Y:S01]  /*7510*/  IMAD.U32 R3, RZ, RZ, UR37 ;  /* 0x00000025ff037e24 */ /* 0x000fe2000f8e00ff */
[----:B------:R-:W-:Y:S01]  /*7520*/  BSSY B1, `(.L_x_174) ;  /* 0x000006f000017945 */ /* 0x000fe20003800000 */
[----:B------:R-:W-:Y:S01]  /*7530*/  IMAD.MOV.U32 R18, RZ, RZ, -0x1 ;  /* 0xffffffffff127424 */ /* 0x000fe200078e00ff */
[----:B------:R-:W-:Y:S01]  /*7540*/  SHF.R.U32.HI R2, RZ, 0x2, R0 ;  /* 0x00000002ff027819 */ /* 0x000fe20000011600 */
[----:B------:R-:W-:Y:S01]  /*7550*/  IMAD.MOV.U32 R19, RZ, RZ, -0x1 ;  /* 0xffffffffff137424 */ /* 0x000fe200078e00ff */
[----:B------:R-:W-:Y:S02]  /*7560*/  ISETP.GT.U32.AND P1, PT, R0, 0x3, PT ;  /* 0x000000030000780c */ /* 0x000fe40003f24070 */
[----:B------:R-:W-:-:S02]  /*7570*/  LOP3.LUT R2, R2, 0x1, RZ, 0xc0, !PT ;  /* 0x0000000102027812 */ /* 0x000fc400078ec0ff */
[C---:B------:R-:W-:Y:S01]  /*7580*/  ISETP.LT.U32.AND P1, PT, R3.reuse, 0x4, P1 ;  /* 0x000000040300780c */ /* 0x040fe20000f21070 */
[----:B------:R-:W0:Y:S01]  /*7590*/  @P4 S2R R9, SR_CgaCtaId ;  /* 0x0000000000094919 */ /* 0x000e220000008800 */
[----:B------:R-:W-:Y:S02]  /*75a0*/  @P4 MOV R4, 0x400 ;  /* 0x0000040000044802 */ /* 0x000fe40000000f00 */
[----:B------:R-:W-:Y:S02]  /*75b0*/  ISETP.NE.U32.AND P2, PT, R2, 0x1, PT ;  /* 0x000000010200780c */ /* 0x000fe40003f45070 */
[----:B------:R-:W-:Y:S02]  /*75c0*/  LOP3.LUT R0, R0, 0x3, RZ, 0xc0, !PT ;  /* 0x0000000300007812 */ /* 0x000fe400078ec0ff */
[----:B------:R-:W-:Y:S02]  /*75d0*/  ISETP.GT.U32.AND P2, PT, R3, 0x3, !P2 ;  /* 0x000000030300780c */ /* 0x000fe40005744070 */
[----:B------:R-:W-:-:S02]  /*75e0*/  SEL R3, RZ, 0x1, !P1 ;  /* 0x00000001ff037807 */ /* 0x000fc40004800000 */
[----:B------:R-:W-:Y:S02]  /*75f0*/  SEL R2, RZ, 0x1, !P2 ;  /* 0x00000001ff027807 */ /* 0x000fe40005000000 */
[----:B------:R-:W-:Y:S02]  /*7600*/  PRMT R10, RZ, 0x7610, R10 ;  /* 0x00007610ff0a7816 */ /* 0x000fe4000000000a */
[--C-:B------:R-:W-:Y:S01]  /*7610*/  LOP3.LUT R8, R2, R8, R3.reuse, 0x96, !PT ;  /* 0x0000000802087212 */ /* 0x100fe200078e9603 */
[----:B------:R-:W-:Y:S01]  /*7620*/  IMAD.MOV.U32 R2, RZ, RZ, -0x1 ;  /* 0xffffffffff027424 */ /* 0x000fe200078e00ff */
[----:B------:R-:W-:Y:S02]  /*7630*/  PRMT R3, RZ, 0x7610, R3 ;  /* 0x00007610ff037816 */ /* 0x000fe40000000003 */
[----:B0-----:R-:W-:-:S04]  /*7640*/  @P4 LEA R4, R9, R4, 0x18 ;  /* 0x0000000409044211 */ /* 0x001fc800078ec0ff */
[----:B------:R0:W-:Y:S01]  /*7650*/  @P4 SYNCS.ARRIVE.TRANS64.A1T0 RZ, [R4+URZ+0x78], RZ ;  /* 0x000078ff04ff49a7 */ /* 0x0001e2000810003f */
[----:B------:R-:W-:-:S04]  /*7660*/  IADD3 R16, P4, R16, UR52, RZ ;  /* 0x0000003410107c10 */ /* 0x000fc8000ff9e0ff */
[----:B------:R-:W-:Y:S02]  /*7670*/  IADD3.X R17, R17, UR39, RZ, P4, !PT ;  /* 0x0000002711117c10 */ /* 0x000fe4000a7fe4ff */
        /* <DEDUP_REMOVED lines=8> */
[----:B------:R-:W-:Y:S01]  /*7700*/  ULDC UR14, c[0x0][0x154] ;  /* 0x00005500000e7ab9 */ /* 0x000fe20000000800 */
[----:B------:R-:W-:Y:S01]  /*7710*/  IMAD.MOV.U32 R2, RZ, RZ, R16 ;  /* 0x000000ffff027224 */ /* 0x000fe200078e0010 */
[----:B------:R-:W-:Y:S01]  /*7720*/  ISETP.NE.AND.EX P1, PT, RZ, UR9, PT, P1 ;  /* 0x00000009ff007c0c */ /* 0x000fe2000bf25310 */
[----:B------:R-:W1:Y:S01]  /*7730*/  S2UR UR12, SR_CTAID.Y ;  /* 0x00000000000c79c3 */ /* 0x000e620000002600 */
[----:B0-----:R-:W-:-:S05]  /*7740*/  I2FP.F32.U32 R3, UR7 ;  /* 0x0000000700037c45 */ /* 0x001fca0008201000 */
[----:B------:R-:W-:Y:S01]  /*7750*/  FMUL R12, R3, UR10 ;  /* 0x0000000a030c7c20 */ /* 0x000fe20008400000 */
[----:B------:R-:W-:-:S05]  /*7760*/  IMAD.MOV.U32 R3, RZ, RZ, R17 ;  /* 0x000000ffff037224 */ /* 0x000fca00078e0011 */
[----:B------:R-:W-:Y:S05]  /*7770*/  @!P1 BRA `(.L_x_176) ;  /* 0x0000000000289947 */ /* 0x000fea0003800000 */
[----:B------:R-:W-:Y:S02]  /*7780*/  ULDC UR10, c[0x0][0x634] ;  /* 0x00018d00000a7ab9 */ /* 0x000fe40000000800 */
[----:B------:R-:W-:-:S05]  /*7790*/  IADD3 R7, P1, R16, UR10, RZ ;  /* 0x0000000a10077c10 */ /* 0x000fca000ff3e0ff */
[----:B------:R-:W-:-:S04]  /*77a0*/  IMAD.X R11, RZ, RZ, R17, P1 ;  /* 0x000000ffff0b7224 */ /* 0x000fc800008e0611 */
[----:B------:R-:W-:-:S04]  /*77b0*/  IMAD.WIDE.U32 R4, R11, UR8, RZ ;  /* 0x000000080b047c25 */ /* 0x000fc8000f8e00ff */
[----:B------:R-:W-:-:S04]  /*77c0*/  IMAD.WIDE.U32 R4, P1, R7, UR9, R4 ;  /* 0x0000000907047c25 */ /* 0x000fc8000f820004 */
[----:B------:R-:W-:-:S04]  /*77d0*/  IMAD.WIDE.U32 R6, R7, UR8, RZ ;  /* 0x0000000807067c25 */ /* 0x000fc8000f8e00ff */
[----:B------:R-:W-:Y:S01]  /*77e0*/  IMAD.X R3, RZ, RZ, RZ, P1 ;  /* 0x000000ffff037224 */ /* 0x000fe200008e06ff */
[----:B------:R-:W-:Y:S01]  /*77f0*/  IADD3 RZ, P1, R7, R4, RZ ;  /* 0x0000000407ff7210 */ /* 0x000fe20007f3e0ff */
[----:B------:R-:W-:-:S04]  /*7800*/  IMAD.MOV.U32 R2, RZ, RZ, R5 ;  /* 0x000000ffff027224 */ /* 0x000fc800078e0005 */
[----:B------:R-:W-:-:S08]  /*7810*/  IMAD.WIDE.U32.X R2, R11, UR9, R2, P1 ;  /* 0x000000090b027c25 */ /* 0x000fd000088e0402 */
.L_x_176:
[--C-:B------:R-:W-:Y:S01]  /*7820*/  SHF.R.U64 R19, R2, UR11, R3.reuse ;  /* 0x0000000b02137c19 */ /* 0x100fe20008001203 */
[----:B------:R-:W0:Y:S01]  /*7830*/  F2I.U32.TRUNC.NTZ R12, R12 ;  /* 0x0000000c000c7305 */ /* 0x000e22000020f000 */
[----:B------:R-:W-:Y:S01]  /*7840*/  SHF.R.U32.HI R2, RZ, UR11, R3 ;  /* 0x0000000bff027c19 */ /* 0x000fe20008011603 */
[----:B------:R-:W-:Y:S01]  /*7850*/  ULDC.64 UR8, c[0x0][0x620] ;  /* 0x0001880000087ab9 */ /* 0x000fe20000000a00 */
[----:B------:R-:W-:Y:S01]  /*7860*/  IADD3 R5, P1, RZ, -R19, RZ ;  /* 0x80000013ff057210 */ /* 0x000fe20007f3e0ff */
[----:B------:R-:W3:Y:S01]  /*7870*/  LDC R11, c[0x0][0x610] ;  /* 0x00018400ff0b7b82 */ /* 0x000ee20000000800 */
[----:B-1----:R-:W-:Y:S01]  /*7880*/  I2FP.F32.U32 R4, UR12 ;  /* 0x0000000c00047c45 */ /* 0x002fe20008201000 */
[----:B------:R-:W-:Y:S01]  /*7890*/  ULDC UR11, c[0x0][0x658] ;  /* 0x00019600000b7ab9 */ /* 0x000fe20000000800 */
[----:B------:R-:W-:Y:S01]  /*78a0*/  ULDC UR16, c[0x0][0x648] ;  /* 0x0001920000107ab9 */ /* 0x000fe20000000800 */
[----:B------:R-:W-:Y:S02]  /*78b0*/  IMAD.X R2, RZ, RZ, ~R2, P1 ;  /* 0x000000ffff027224 */ /* 0x000fe400008e0e02 */
[----:B------:R-:W-:Y:S01]  /*78c0*/  FMUL R6, R4, UR14 ;  /* 0x0000000e04067c20 */ /* 0x000fe20008400000 */
[----:B------:R-:W-:Y:S01]  /*78d0*/  ULDC.64 UR14, c[0x0][0x640] ;  /* 0x00019000000e7ab9 */ /* 0x000fe20000000a00 */
[----:B------:R-:W-:Y:S01]  /*78e0*/  IMAD R4, R2, UR8, RZ ;  /* 0x0000000802047c24 */ /* 0x000fe2000f8e02ff */
[----:B------:R-:W-:Y:S01]  /*78f0*/  ISETP.NE.U32.AND P1, PT, RZ, UR14, PT ;  /* 0x0000000eff007c0c */ /* 0x000fe2000bf25070 */
[C---:B------:R-:W-:Y:S01]  /*7900*/  IMAD.WIDE.U32 R2, R5.reuse, UR8, R16 ;  /* 0x0000000805027c25 */ /* 0x040fe2000f8e0010 */
[----:B0-----:R-:W-:Y:S01]  /*7910*/  R2UR UR8, R12 ;  /* 0x000000000c0872ca */ /* 0x001fe200000e0000 */
[----:B------:R-:W0:Y:S01]  /*7920*/  F2I.U32.TRUNC.NTZ R6, R6 ;  /* 0x0000000600067305 */ /* 0x000e22000020f000 */
[----:B------:R-:W-:Y:S01]  /*7930*/  ISETP.NE.AND.EX P1, PT, RZ, UR15, PT, P1 ;  /* 0x0000000fff007c0c */ /* 0x000fe2000bf25310 */
[----:B------:R-:W-:Y:S01]  /*7940*/  IMAD R5, R5, UR9, R4 ;  /* 0x0000000905057c24 */ /* 0x000fe2000f8e0204 */
[----:B------:R-:W-:-:S03]  /*7950*/  ULDC UR9, c[0x0][0x618] ;  /* 0x0001860000097ab9 */ /* 0x000fc60000000800 */
[----:B------:R-:W-:-:S05]  /*7960*/  IMAD.IADD R3, R3, 0x1, R5 ;  /* 0x0000000103037824 */ /* 0x000fca00078e0205 */
[--C-:B------:R-:W-:Y:S02]  /*7970*/  SHF.R.U64 R12, R2, UR9, R3.reuse ;  /* 0x00000009020c7c19 */ /* 0x100fe40008001203 */
[----:B------:R-:W-:Y:S01]  /*7980*/  SHF.R.U32.HI R3, RZ, UR9, R3 ;  /* 0x00000009ff037c19 */ /* 0x000fe20008011603 */
[----:B------:R-:W-:Y:S01]  /*7990*/  ULDC UR9, c[0x0][0x608] ;  /* 0x0001820000097ab9 */ /* 0x000fe20000000800 */
[----:B0-----:R-:W-:Y:S02]  /*79a0*/  R2UR UR10, R6 ;  /* 0x00000000060a72ca */ /* 0x001fe400000e0000 */
[--C-:B------:R-:W-:Y:S02]  /*79b0*/  SHF.R.U64 R14, R12, UR9, R3.reuse ;  /* 0x000000090c0e7c19 */ /* 0x100fe40008001203 */
[----:B------:R-:W-:Y:S01]  /*79c0*/  SHF.R.U32.HI R3, RZ, UR9, R3 ;  /* 0x00000009ff037c19 */ /* 0x000fe20008011603 */
[----:B------:R-:W-:-:S03]  /*79d0*/  UIADD3 UR9, -UR8, URZ, URZ ;  /* 0x0000003f08097290 */ /* 0x000fc6000fffe13f */
[--C-:B------:R-:W-:Y:S01]  /*79e0*/  SHF.R.U64 R18, R14, UR11, R3.reuse ;  /* 0x0000000b0e127c19 */ /* 0x100fe20008001203 */
[----:B------:R-:W-:Y:S01]  /*79f0*/  ULDC UR8, c[0x0][0x144] ;  /* 0x0000510000087ab9 */ /* 0x000fe20000000800 */
[----:B------:R-:W-:-:S03]  /*7a00*/  SHF.R.U32.HI R3, RZ, UR11, R3 ;  /* 0x0000000bff037c19 */ /* 0x000fc60008011603 */
[----:B------:R-:W-:Y:S01]  /*7a10*/  IMAD.MOV.U32 R2, RZ, RZ, R18 ;  /* 0x000000ffff027224 */ /* 0x000fe200078e0012 */
[----:B------:R-:W-:Y:S06]  /*7a20*/  @!P1 BRA `(.L_x_177) ;  /* 0x0000000000289947 */ /* 0x000fec0003800000 */
        /* <DEDUP_REMOVED lines=10> */
.L_x_177:
[----:B------:R-:W-:Y:S01]  /*7ad0*/  UISETP.NE.AND UP0, UPT, UR38, URZ, UPT ;  /* 0x0000003f2600728c */ /* 0x000fe2000bf05270 */
[----:B------:R-:W-:Y:S01]  /*7ae0*/  SHF.R.U64 R3, R2, UR16, R3 ;  /* 0x0000001002037c19 */ /* 0x000fe20008001203 */
[----:B------:R-:W-:Y:S01]  /*7af0*/  UIADD3 UR10, -UR10, URZ, URZ ;  /* 0x0000003f0a0a7290 */ /* 0x000fe2000fffe13f */
[----:B------:R-:W-:Y:S01]  /*7b00*/  LOP3.LUT R2, R14, UR6, RZ, 0xc0, !PT ;  /* 0x000000060e027c12 */ /* 0x000fe2000f8ec0ff */
[----:B------:R-:W-:Y:S02]  /*7b10*/  UIMAD UR7, UR8, UR9, UR7 ;  /* 0x00000009080772a4 */ /* 0x000fe4000f8e0207 */
[----:B------:R-:W-:Y:S01]  /*7b20*/  IMAD.MOV R5, RZ, RZ, -R3 ;  /* 0x000000ffff057224 */ /* 0x000fe200078e0a03 */
[----:B------:R-:W-:Y:S01]  /*7b30*/  ULDC UR8, c[0x0][0x148] ;  /* 0x0000520000087ab9 */ /* 0x000fe20000000800 */
[----:B------:R-:W-:Y:S01]  /*7b40*/  IMAD R4, R3, UR5, R2 ;  /* 0x0000000503047c24 */ /* 0x000fe2000f8e0202 */
[----:B------:R-:W-:Y:S02]  /*7b50*/  LOP3.LUT R3, R12, UR4, RZ, 0xc0, !PT ;  /* 0x000000040c037c12 */ /* 0x000fe4000f8ec0ff */
[----:B------:R-:W-:Y:S01]  /*7b60*/  @UP0 UIMAD UR7, UR8, UR10, UR12 ;  /* 0x0000000a080702a4 */ /* 0x000fe2000f8e020c */
[----:B------:R-:W-:-:S02]  /*7b70*/  PLOP3.LUT P1, PT, PT, PT, UP0, 0x80, 0x0 ;  /* 0x000000000000781c */ /* 0x000fc40003f2f008 */
[----:B------:R-:W-:Y:S02]  /*7b80*/  ULDC UR8, c[0x0][0x638] ;  /* 0x00018e0000087ab9 */ /* 0x000fe40000000800 */
[----:B------:R-:W-:Y:S02]  /*7b90*/  IMAD R2, R5, UR8, R18 ;  /* 0x0000000805027c24 */ /* 0x000fe4000f8e0212 */
[----:B---3--:R-:W-:Y:S01]  /*7ba0*/  IMAD R11, R4, R11, UR7 ;  /* 0x00000007040b7e24 */ /* 0x008fe2000f8e020b */
[----:B------:R-:W-:Y:S01]  /*7bb0*/  ULDC UR7, c[0x0][0x600] ;  /* 0x0001800000077ab9 */ /* 0x000fe20000000800 */
[----:B------:R-:W-:Y:S02]  /*7bc0*/  IMAD.MOV.U32 R4, RZ, RZ, 0x1 ;  /* 0x00000001ff047424 */ /* 0x000fe400078e00ff */
[----:B------:R-:W-:-:S03]  /*7bd0*/  IMAD R18, R2, UR7, R3 ;  /* 0x0000000702127c24 */ /* 0x000fc6000f8e0203 */
[----:B------:R-:W-:Y:S02]  /*7be0*/  PRMT R3, R4, 0x7610, R3 ;  /* 0x0000761004037816 */ /* 0x000fe40000000003 */
[----:B------:R-:W-:Y:S02]  /*7bf0*/  SEL R2, R18, R11, !P1 ;  /* 0x0000000b12027207 */ /* 0x000fe40004800000 */
[----:B------:R-:W-:-:S07]  /*7c00*/  SEL R18, R11, R18, !P1 ;  /* 0x000000120b127207 */ /* 0x000fce0004800000 */
.L_x_175:
[----:B------:R-:W-:Y:S05]  /*7c10*/  BSYNC B1 ;  /* 0x0000000000017941 */ /* 0x000fea0003800000 */
.L_x_174:
[----:B------:R-:W-:-:S13]  /*7c20*/  LOP3.LUT P1, RZ, R3, 0xff, RZ, 0xc0, !PT ;  /* 0x000000ff03ff7812 */ /* 0x000fda000782c0ff */
[----:B------:R-:W-:Y:S05]  /*7c30*/  @P1 BRA `(.L_x_178) ;  /* 0xfffffff000f01947 */ /* 0x000fea000383ffff */
[----:B------:R-:W-:Y:S05]  /*7c40*/  BSYNC B0 ;  /* 0x0000000000007941 */ /* 0x000fea0003800000 */
.L_x_166:
[----:B------:R-:W-:-:S03]  /*7c50*/  UMOV UR7, 0xffffffff ;  /* 0xffffffff00077882 */ /* 0x000fc60000000000 */
[----:B------:R-:W-:Y:S05]  /*7c60*/  BRA.DIV UR7, `(.L_x_179) ;  /* 0x0000000607447947 */ /* 0x000fea000b800000 */
[----:B------:R-:W-:-:S13]  /*7c70*/  ELECT P6, URZ, PT ;  /* 0x00000000003f782f */ /* 0x000fda00038c0000 */
.L_x_195:
[----:B------:R-:W-:Y:S04]  /*7c80*/  BSSY B0, `(.L_x_180) ;  /* 0x000002c000007945 */ /* 0x000fe80003800000 */
[----:B------:R-:W-:Y:S05]  /*7c90*/  @!P6 BRA `(.L_x_181) ;  /* 0x0000000000a8e947 */ /* 0x000fea0003800000 */
[----:B------:R-:W-:-:S04]  /*7ca0*/  ULOP3.LUT UR7, UR40, 0x2, URZ, 0xfc, !UPT ;  /* 0x0000000228077892 */ /* 0x000fc8000f8efc3f */
[----:B------:R-:W-:-:S06]  /*7cb0*/  UISETP.NE.AND UP0, UPT, UR7, 0x3, UPT ;  /* 0x000000030700788c */ /* 0x000fcc000bf05270 */
[----:B------:R-:W-:-:S13]  /*7cc0*/  PLOP3.LUT P0, PT, PT, PT, UP0, 0x80, 0x0 ;  /* 0x000000000000781c */ /* 0x000fda0003f0f008 */
[----:B------:R-:W-:Y:S05]  /*7cd0*/  @!P0 BRA `(.L_x_182) ;  /* 0x0000000000048947 */ /* 0x000fea0003800000 */
[----:B------:R-:W-:Y:S01]  /*7ce0*/  BPT.TRAP 0x1 ;  /* 0x000000040000795c */ /* 0x000fe20000300000 */
.L_x_182:
[----:B------:R-:W0:Y:S01]  /*7cf0*/  S2R R3, SR_CgaCtaId ;  /* 0x0000000000037919 */ /* 0x000e220000008800 */
[----:B------:R-:W-:-:S04]  /*7d00*/  MOV R2, 0x400 ;  /* 0x0000040000027802 */ /* 0x000fc80000000f00 */
[----:B0-----:R-:W-:Y:S02]  /*7d10*/  LEA R3, R3, R2, 0x18 ;  /* 0x0000000203037211 */ /* 0x001fe400078ec0ff */
[----:B------:R-:W-:-:S03]  /*7d20*/  SHF.L.U32 R2, R8, 0x1f, RZ ;  /* 0x0000001f08027819 */ /* 0x000fc600000006ff */
[----:B------:R-:W-:-:S04]  /*7d30*/  VIADD R3, R3, 0x20 ;  /* 0x0000002003037836 */ /* 0x000fc80000000000 */
[C---:B------:R-:W-:Y:S02]  /*7d40*/  IMAD R7, R0.reuse, 0x8, R3 ;  /* 0x0000000800077824 */ /* 0x040fe400078e0203 */
[----:B------:R-:W-:Y:S02]  /*7d50*/  VIADD R0, R0, 0x1 ;  /* 0x0000000100007836 */ /* 0x000fe40000000000 */
[----:B------:R-:W0:Y:S03]  /*7d60*/  SYNCS.PHASECHK.TRANS64.TRYWAIT P0, [R7+URZ], R2 ;  /* 0x00000002070075a7 */ /* 0x000e26000800017f */
[----:B------:R-:W-:-:S04]  /*7d70*/  ISETP.NE.AND P1, PT, R0, 0x4, PT ;  /* 0x000000040000780c */ /* 0x000fc80003f25270 */
[----:B------:R-:W-:Y:S02]  /*7d80*/  SEL R5, RZ, 0x1, P1 ;  /* 0x00000001ff057807 */ /* 0x000fe40000800000 */
[----:B------:R-:W-:Y:S02]  /*7d90*/  SEL R0, R0, RZ, P1 ;  /* 0x000000ff00007207 */ /* 0x000fe40000800000 */
[----:B------:R-:W-:-:S03]  /*7da0*/  LOP3.LUT R5, R8, R5, RZ, 0x3c, !PT ;  /* 0x0000000508057212 */ /* 0x000fc600078e3cff */
[----:B------:R-:W-:Y:S01]  /*7db0*/  IMAD R9, R0, 0x8, R3 ;  /* 0x0000000800097824 */ /* 0x000fe200078e0203 */
[----:B------:R-:W-:Y:S01]  /*7dc0*/  SHF.L.U32 R4, R5, 0x1f, RZ ;  /* 0x0000001f05047819 */ /* 0x000fe200000006ff */
[----:B0-----:R-:W-:Y:S06]  /*7dd0*/  @!P0 BRA `(.L_x_183) ;  /* 0x0000000400088947 */ /* 0x001fec0003800000 */
.L_x_196:
[----:B------:R-:W1:Y:S01]  /*7de0*/  SYNCS.PHASECHK.TRANS64.TRYWAIT P0, [R9+URZ], R4 ;  /* 0x00000004090075a7 */ /* 0x000e62000800017f */
[----:B------:R-:W-:-:S05]  /*7df0*/  VIADD R0, R0, 0x1 ;  /* 0x0000000100007836 */ /* 0x000fca0000000000 */
[----:B------:R-:W-:-:S04]  /*7e00*/  ISETP.NE.AND P1, PT, R0, 0x4, PT ;  /* 0x000000040000780c */ /* 0x000fc80003f25270 */
[----:B0-----:R-:W-:Y:S02]  /*7e10*/  SEL R2, RZ, 0x1, P1 ;  /* 0x00000001ff027807 */ /* 0x001fe40000800000 */
[----:B------:R-:W-:Y:S02]  /*7e20*/  SEL R0, R0, RZ, P1 ;  /* 0x000000ff00007207 */ /* 0x000fe40000800000 */
[----:B------:R-:W-:-:S03]  /*7e30*/  LOP3.LUT R7, R5, R2, RZ, 0x3c, !PT ;  /* 0x0000000205077212 */ /* 0x000fc600078e3cff */
[----:B------:R-:W-:Y:S01]  /*7e40*/  IMAD R6, R0, 0x8, R3 ;  /* 0x0000000800067824 */ /* 0x000fe200078e0203 */
[----:B------:R-:W-:Y:S01]  /*7e50*/  SHF.L.U32 R5, R7, 0x1f, RZ ;  /* 0x0000001f07057819 */ /* 0x000fe200000006ff */
[----:B-1----:R-:W-:Y:S06]  /*7e60*/  @!P0 BRA `(.L_x_184) ;  /* 0x0000000000f88947 */ /* 0x002fec0003800000 */
.L_x_197:
[----:B------:R-:W1:Y:S01]  /*7e70*/  SYNCS.PHASECHK.TRANS64.TRYWAIT P0, [R6+URZ], R5 ;  /* 0x00000005060075a7 */ /* 0x000e62000800017f */
[----:B------:R-:W-:-:S05]  /*7e80*/  VIADD R0, R0, 0x1 ;  /* 0x0000000100007836 */ /* 0x000fca0000000000 */
[----:B------:R-:W-:-:S04]  /*7e90*/  ISETP.NE.AND P1, PT, R0, 0x4, PT ;  /* 0x000000040000780c */ /* 0x000fc80003f25270 */
[----:B------:R-:W-:Y:S02]  /*7ea0*/  SEL R2, RZ, 0x1, P1 ;  /* 0x00000001ff027807 */ /* 0x000fe40000800000 */
[----:B------:R-:W-:Y:S02]  /*7eb0*/  SEL R0, R0, RZ, P1 ;  /* 0x000000ff00007207 */ /* 0x000fe40000800000 */
[----:B------:R-:W-:Y:S01]  /*7ec0*/  LOP3.LUT R2, R7, R2, RZ, 0x3c, !PT ;  /* 0x0000000207027212 */ /* 0x000fe200078e3cff */
[----:B-1----:R-:W-:Y:S06]  /*7ed0*/  @!P0 BRA `(.L_x_185) ;  /* 0x0000000000f08947 */ /* 0x002fec0003800000 */
.L_x_198:
[----:B------:R-:W-:Y:S01]  /*7ee0*/  IMAD R3, R0, 0x8, R3 ;  /* 0x0000000800037824 */ /* 0x000fe200078e0203 */
[----:B------:R-:W-:-:S07]  /*7ef0*/  SHF.L.U32 R0, R2, 0x1f, RZ ;  /* 0x0000001f02007819 */ /* 0x000fce00000006ff */
.L_x_186:
[----:B---3--:R3:W4:Y:S02]  /*7f00*/  SYNCS.PHASECHK.TRANS64.TRYWAIT P0, [R3+URZ], R0 ;  /* 0x00000000030075a7 */ /* 0x008724000800017f */
[----:B----4-:R-:W-:Y:S05]  /*7f10*/  @!P0 NANOSLEEP.SYNCS 0x989680 ;  /* 0x009896800000895d */ /* 0x010fea0003900000 */
[----:B------:R-:W4:Y:S02]  /*7f20*/  @!P0 SYNCS.PHASECHK.TRANS64 P0, [R3+URZ], R0 ;  /* 0x00000000030085a7 */ /* 0x000f24000800007f */
[----:B----4-:R-:W-:Y:S05]  /*7f30*/  @!P0 BRA `(.L_x_186) ;  /* 0xfffffffc00f08947 */ /* 0x010fea000383ffff */
.L_x_181:
[----:B------:R-:W-:Y:S05]  /*7f40*/  BSYNC B0 ;  /* 0x0000000000007941 */ /* 0x000fea0003800000 */
.L_x_180:
[----:B------:R-:W-:Y:S05]  /*7f50*/  EXIT ;  /* 0x000000000000794d */ /* 0x000fea0003800000 */
.L_x_18:
[----:B0-----:R0:W1:Y:S02]  /*7f60*/  SYNCS.PHASECHK.TRANS64.TRYWAIT P0, [R96+URZ+-0x8], R3 ;  /* 0xfffff803600075a7 */ /* 0x001064000800017f */
[----:B-1----:R-:W-:Y:S05]  /*7f70*/  @!P0 NANOSLEEP.SYNCS 0x989680 ;  /* 0x009896800000895d */ /* 0x002fea0003900000 */
[----:B------:R-:W1:Y:S02]  /*7f80*/  @!P0 SYNCS.PHASECHK.TRANS64 P0, [R96+URZ+-0x8], R3 ;  /* 0xfffff803600085a7 */ /* 0x000e64000800007f */
[----:B-1----:R-:W-:Y:S05]  /*7f90*/  @!P0 BRA `(.L_x_18) ;  /* 0xfffffffc00f08947 */ /* 0x002fea000383ffff */
[----:B------:R-:W-:Y:S05]  /*7fa0*/  BRA `(.L_x_187) ;  /* 0xffffff98001c7947 */ /* 0x000fea000383ffff */
.L_x_23:
[----:B-1----:R1:W2:Y:S02]  /*7fb0*/  SYNCS.PHASECHK.TRANS64.TRYWAIT P1, [R3+URZ], R0 ;  /* 0x00000000030075a7 */ /* 0x0022a4000802017f */
[----:B--2---:R-:W-:Y:S05]  /*7fc0*/  @!P1 NANOSLEEP.SYNCS 0x989680 ;  /* 0x009896800000995d */ /* 0x004fea0003900000 */
[----:B------:R-:W2:Y:S02]  /*7fd0*/  @!P1 SYNCS.PHASECHK.TRANS64 P1, [R3+URZ], R0 ;  /* 0x00000000030095a7 */ /* 0x000ea4000802007f */
[----:B--2---:R-:W-:Y:S05]  /*7fe0*/  @!P1 BRA `(.L_x_23) ;  /* 0xfffffffc00f09947 */ /* 0x004fea000383ffff */
[----:B------:R-:W-:Y:S05]  /*7ff0*/  BRA `(.L_x_22) ;  /* 0xffffff9800947947 */ /* 0x000fea000383ffff */
.L_x_28:
[----:B-1----:R-:W-:-:S04]  /*8000*/  IMAD.U32 R5, RZ, RZ, UR4 ;  /* 0x00000004ff057e24 */ /* 0x002fc8000f8e00ff */
[----:B------:R1:W2:Y:S03]  /*8010*/  SYNCS.PHASECHK.TRANS64.TRYWAIT P1, [R5+URZ], R4 ;  /* 0x00000004050075a7 */ /* 0x0002a6000802017f */
[----:B--2---:R-:W-:Y:S05]  /*8020*/  @!P1 NANOSLEEP.SYNCS 0x989680 ;  /* 0x009896800000995d */ /* 0x004fea0003900000 */
[----:B------:R-:W2:Y:S02]  /*8030*/  @!P1 SYNCS.PHASECHK.TRANS64 P1, [R5+URZ], R4 ;  /* 0x00000004050095a7 */ /* 0x000ea4000802007f */
[----:B--2---:R-:W-:Y:S05]  /*8040*/  @!P1 BRA `(.L_x_28) ;  /* 0xfffffffc00ec9947 */ /* 0x004fea000383ffff */
[----:B------:R-:W-:Y:S05]  /*8050*/  BRA `(.L_x_27) ;  /* 0xffffff9c00d47947 */ /* 0x000fea000383ffff */
.L_x_34:
[----:B0-----:R0:W1:Y:S02]  /*8060*/  SYNCS.PHASECHK.TRANS64.TRYWAIT P0, [R96+URZ+0x8], R3 ;  /* 0x00000803600075a7 */ /* 0x001064000800017f */
[----:B-1----:R-:W-:Y:S05]  /*8070*/  @!P0 NANOSLEEP.SYNCS 0x989680 ;  /* 0x009896800000895d */ /* 0x002fea0003900000 */
[----:B------:R-:W1:Y:S02]  /*8080*/  @!P0 SYNCS.PHASECHK.TRANS64 P0, [R96+URZ+0x8], R3 ;  /* 0x00000803600085a7 */ /* 0x000e64000800007f */
[----:B-1----:R-:W-:Y:S05]  /*8090*/  @!P0 BRA `(.L_x_34) ;  /* 0xfffffffc00f08947 */ /* 0x002fea000383ffff */
[----:B------:R-:W-:Y:S05]  /*80a0*/  BRA `(.L_x_188) ;  /* 0xffffffa400607947 */ /* 0x000fea000383ffff */
.L_x_167:
[----:B------:R-:W-:Y:S01]  /*80b0*/  BSSY B1, `(.L_x_189) ;  /* 0x0000006000017945 */ /* 0x000fe20003800000 */
[----:B------:R-:W-:-:S07]  /*80c0*/  IMAD.MOV.U32 R15, RZ, RZ, -0x1 ;  /* 0xffffffffff0f7424 */ /* 0x000fce00078e00ff */
[----:B--2---:R-:W-:Y:S05]  /*80d0*/  WARPSYNC.COLLECTIVE R15, `(.L_x_190) ;  /* 0x000000000f0c7348 */ /* 0x004fea0003c00000 */
[----:B------:R-:W-:Y:S02]  /*80e0*/  ELECT P6, UR62, PT ;  /* 0x00000000003e782f */ /* 0x000fe400038c0000 */
[----:B------:R-:W-:Y:S01]  /*80f0*/  MOV R14, UR62 ;  /* 0x0000003e000e7c02 */ /* 0x000fe20008000f00 */
[----:B--2---:R-:W-:Y:S10]  /*8100*/  ENDCOLLECTIVE ;  /* 0x000000000000791b */ /* 0x004ff40003800000 */
.L_x_190:
[----:B------:R-:W-:Y:S05]  /*8110*/  BSYNC B1 ;  /* 0x0000000000017941 */ /* 0x000fea0003800000 */
.L_x_189:
[----:B------:R-:W-:Y:S05]  /*8120*/  BRA `(.L_x_191) ;  /* 0xffffffec00c07947 */ /* 0x000fea000383ffff */
.L_x_170:
[----:B0-----:R0:W1:Y:S02]  /*8130*/  SYNCS.PHASECHK.TRANS64.TRYWAIT P1, [R12+URZ+0x20], R3 ;  /* 0x000020030c0075a7 */ /* 0x001064000802017f */
[----:B-1----:R-:W-:Y:S05]  /*8140*/  @!P1 NANOSLEEP.SYNCS 0x989680 ;  /* 0x009896800000995d */ /* 0x002fea0003900000 */
[----:B------:R-:W1:Y:S02]  /*8150*/  @!P1 SYNCS.PHASECHK.TRANS64 P1, [R12+URZ+0x20], R3 ;  /* 0x000020030c0095a7 */ /* 0x000e64000802007f */
[----:B-1----:R-:W-:Y:S05]  /*8160*/  @!P1 BRA `(.L_x_170) ;  /* 0xfffffffc00f09947 */ /* 0x002fea000383ffff */
[----:B------:R-:W-:Y:S05]  /*8170*/  BRA `(.L_x_192) ;  /* 0xffffffec00fc7947 */ /* 0x000fea000383ffff */
.L_x_179:
[----:B------:R-:W-:Y:S01]  /*8180*/  BSSY B0, `(.L_x_193) ;  /* 0x0000006000007945 */ /* 0x000fe20003800000 */
[----:B------:R-:W-:-:S07]  /*8190*/  IMAD.MOV.U32 R15, RZ, RZ, -0x1 ;  /* 0xffffffffff0f7424 */ /* 0x000fce00078e00ff */
[----:B--2---:R-:W-:Y:S05]  /*81a0*/  WARPSYNC.COLLECTIVE R15, `(.L_x_194) ;  /* 0x000000000f0c7348 */ /* 0x004fea0003c00000 */
[----:B------:R-:W-:Y:S02]  /*81b0*/  ELECT P6, UR62, PT ;  /* 0x00000000003e782f */ /* 0x000fe400038c0000 */
[----:B------:R-:W-:Y:S01]  /*81c0*/  MOV R14, UR62 ;  /* 0x0000003e000e7c02 */ /* 0x000fe20008000f00 */
[----:B--2---:R-:W-:Y:S10]  /*81d0*/  ENDCOLLECTIVE ;  /* 0x000000000000791b */ /* 0x004ff40003800000 */
.L_x_194:
[----:B------:R-:W-:Y:S05]  /*81e0*/  BSYNC B0 ;  /* 0x0000000000007941 */ /* 0x000fea0003800000 */
.L_x_193:
[----:B------:R-:W-:Y:S05]  /*81f0*/  BRA `(.L_x_195) ;  /* 0xfffffff800a07947 */ /* 0x000fea000383ffff */
.L_x_183:
[----:B0-----:R0:W1:Y:S02]  /*8200*/  SYNCS.PHASECHK.TRANS64.TRYWAIT P0, [R7+URZ], R2 ;  /* 0x00000002070075a7 */ /* 0x001064000800017f */
[----:B-1----:R-:W-:Y:S05]  /*8210*/  @!P0 NANOSLEEP.SYNCS 0x989680 ;  /* 0x009896800000895d */ /* 0x002fea0003900000 */
[----:B------:R-:W1:Y:S02]  /*8220*/  @!P0 SYNCS.PHASECHK.TRANS64 P0, [R7+URZ], R2 ;  /* 0x00000002070085a7 */ /* 0x000e64000800007f */
[----:B-1----:R-:W-:Y:S05]  /*8230*/  @!P0 BRA `(.L_x_183) ;  /* 0xfffffffc00f08947 */ /* 0x002fea000383ffff */
[----:B------:R-:W-:Y:S05]  /*8240*/  BRA `(.L_x_196) ;  /* 0xfffffff800e47947 */ /* 0x000fea000383ffff */
.L_x_184:
[----:B0-----:R0:W1:Y:S02]  /*8250*/  SYNCS.PHASECHK.TRANS64.TRYWAIT P0, [R9+URZ], R4 ;  /* 0x00000004090075a7 */ /* 0x001064000800017f */
[----:B-1----:R-:W-:Y:S05]  /*8260*/  @!P0 NANOSLEEP.SYNCS 0x989680 ;  /* 0x009896800000895d */ /* 0x002fea0003900000 */
[----:B------:R-:W1:Y:S02]  /*8270*/  @!P0 SYNCS.PHASECHK.TRANS64 P0, [R9+URZ], R4 ;  /* 0x00000004090085a7 */ /* 0x000e64000800007f */
[----:B-1----:R-:W-:Y:S05]  /*8280*/  @!P0 BRA `(.L_x_184) ;  /* 0xfffffffc00f08947 */ /* 0x002fea000383ffff */
[----:B------:R-:W-:Y:S05]  /*8290*/  BRA `(.L_x_197) ;  /* 0xfffffff800f47947 */ /* 0x000fea000383ffff */
.L_x_185:
[----:B-1----:R1:W3:Y:S02]  /*82a0*/  SYNCS.PHASECHK.TRANS64.TRYWAIT P0, [R6+URZ], R5 ;  /* 0x00000005060075a7 */ /* 0x0022e4000800017f */
[----:B---3--:R-:W-:Y:S05]  /*82b0*/  @!P0 NANOSLEEP.SYNCS 0x989680 ;  /* 0x009896800000895d */ /* 0x008fea0003900000 */
[----:B------:R-:W3:Y:S02]  /*82c0*/  @!P0 SYNCS.PHASECHK.TRANS64 P0, [R6+URZ], R5 ;  /* 0x00000005060085a7 */ /* 0x000ee4000800007f */
[----:B---3--:R-:W-:Y:S05]  /*82d0*/  @!P0 BRA `(.L_x_185) ;  /* 0xfffffffc00f08947 */ /* 0x008fea000383ffff */
[----:B------:R-:W-:Y:S05]  /*82e0*/  BRA `(.L_x_198) ;  /* 0xfffffff800fc7947 */ /* 0x000fea000383ffff */
.L_x_199:
[----:B------:R-:W-:-:S00]  /*82f0*/  BRA `(.L_x_199) ;  /* 0xfffffffc00fc7947 */ /* 0x000fc0000383ffff */
[----:B------:R-:W-:-:S00]  /*8300*/  NOP ;  /* 0x0000000000007918 */ /* 0x000fc00000000000 */
[----:B------:R-:W-:-:S00]  /*8310*/  NOP ;  /* 0x0000000000007918 */ /* 0x000fc00000000000 */
[----:B------:R-:W-:-:S00]  /*8320*/  NOP ;  /* 0x0000000000007918 */ /* 0x000fc00000000000 */
[----:B------:R-:W-:-:S00]  /*8330*/  NOP ;  /* 0x0000000000007918 */ /* 0x000fc00000000000 */
[----:B------:R-:W-:-:S00]  /*8340*/  NOP ;  /* 0x0000000000007918 */ /* 0x000fc00000000000 */
[----:B------:R-:W-:-:S00]  /*8350*/  NOP ;  /* 0x0000000000007918 */ /* 0x000fc00000000000 */
[----:B------:R-:W-:-:S00]  /*8360*/  NOP ;  /* 0x0000000000007918 */ /* 0x000fc00000000000 */
[----:B------:R-:W-:-:S00]  /*8370*/  NOP ;  /* 0x0000000000007918 */ /* 0x000fc00000000000 */
.L_x_200:


//--------------------- .nv.global.init           --------------------------
	.section	.nv.global.init,"aw",@progbits
.nv.global.init:
	.type		$str$22,@object
	.size		$str$22,($str$23 - $str$22)
$str$22:
        /*0000*/ 	.byte	0x6b, 0x5f, 0x74, 0x69, 0x6c, 0x65, 0x5f, 0x63, 0x6f, 0x75, 0x6e, 0x74, 0x20, 0x3e, 0x3d, 0x20
        /*0010*/ 	.byte	0x31, 0x00
	.type		$str$23,@object
	.size		$str$23,(__unnamed_1 - $str$23)
$str$23:
        /*0012*/ 	.byte	0x2f, 0x74, 0x6d, 0x70, 0x2f, 0x63, 0x75, 0x74, 0x6c, 0x61, 0x73, 0x73, 0x5f, 0x73, 0x77, 0x65
        /*0022*/ 	.byte	0x65, 0x70, 0x5f, 0x73, 0x72, 0x63, 0x2f, 0x69, 0x6e, 0x63, 0x6c, 0x75, 0x64, 0x65, 0x2f, 0x63
        /*0032*/ 	.byte	0x75, 0x74, 0x6c, 0x61, 0x73, 0x73, 0x2f, 0x67, 0x65, 0x6d, 0x6d, 0x2f, 0x63, 0x6f, 0x6c, 0x6c
        /*0042*/ 	.byte	0x65, 0x63, 0x74, 0x69, 0x76, 0x65, 0x2f, 0x73, 0x6d, 0x39, 0x30, 0x5f, 0x6d, 0x6d, 0x61, 0x5f
        /*0052*/ 	.byte	0x74, 0x6d, 0x61, 0x5f, 0x67, 0x6d, 0x6d, 0x61, 0x5f, 0x73, 0x73, 0x5f, 0x77, 0x61, 0x72, 0x70
        /*0062*/ 	.byte	0x73, 0x70, 0x65, 0x63, 0x69, 0x61, 0x6c, 0x69, 0x7a, 0x65, 0x64, 0x2e, 0x68, 0x70, 0x70, 0x00
	.type		__unnamed_1,@object
	.size		__unnamed_1,(.L_0 - __unnamed_1)
__unnamed_1:
        /*0072*/ 	.byte	0x76, 0x6f, 0x69, 0x64, 0x20, 0x63, 0x75, 0x74, 0x6c, 0x61, 0x73, 0x73, 0x3a, 0x3a, 0x67, 0x65
        /* <DEDUP_REMOVED lines=180> */
        /*0bc2*/ 	.byte	0x5d, 0x00
.L_0:


//--------------------- .nv.shared._ZN7cutlass13device_kernelINS_4gemm6kernel13GemmUniversalIN4cute5tupleIJiiiiEEENS1_10collective13CollectiveMmaINS1_34MainloopSm90TmaGmmaWarpSpecializedILi4ENS5_IJNS4_1CILi1EEENSA_ILi2EEESB_EEENS1_32KernelTmaWarpSpecializedPingpongEEENS5_IJNSA_ILi64EEENSA_ILi128EEESH_EEENS_6half_tENS5_IJlSB_lEEESJ_SK_NS4_8TiledMMAINS4_8MMA_AtomIJNS4_4SM904GMMA26MMA_64x128x16_F32F16F16_SSILNSO_5MajorE0ELSQ_0ELNSO_7ScaleInE1ELSR_1EEEEEENS4_6LayoutINS5_IJSB_SB_SB_EEENS5_IJNSA_ILi0EEESW_SW_EEEEENS5_IJNS4_10UnderscoreESZ_SZ_EEEEENS4_23SM90_TMA_LOAD_MULTICASTENS4_14ComposedLayoutINS4_7SwizzleILi3ELi4ELi3EEENS4_18smem_ptr_flag_bitsILi16EEENSU_INS5_IJNSA_ILi8EEESG_EEENS5_IJSG_SB_EEEEEEEvNS4_8identityENS4_13SM90_TMA_LOADES1C_vS1D_EENS_8epilogue10collective6detail29Sm90TmaWarpSpecializedAdapterINS1H_15DefaultEpilogueISJ_SK_SK_NS1G_6thread17LinearCombinationISJ_Li1EffLNS1L_9ScaleType4KindE0ELNS_15FloatRoundStyleE2ESJ_EENS1_15EpilogueDefaultEEEEEvvEEEEvNT_6ParamsE --------------------------
	.section	.nv.shared._ZN7cutlass13device_kernelINS_4gemm6kernel13GemmUniversalIN4cute5tupleIJiiiiEEENS1_10collective13CollectiveMmaINS1_34MainloopSm90TmaGmmaWarpSpecializedILi4ENS5_IJNS4_1CILi1EEENSA_ILi2EEESB_EEENS1_32KernelTmaWarpSpecializedPingpongEEENS5_IJNSA_ILi64EEENSA_ILi128EEESH_EEENS_6half_tENS5_IJlSB_lEEESJ_SK_NS4_8TiledMMAINS4_8MMA_AtomIJNS4_4SM904GMMA26MMA_64x128x16_F32F16F16_SSILNSO_5MajorE0ELSQ_0ELNSO_7ScaleInE1ELSR_1EEEEEENS4_6LayoutINS5_IJSB_SB_SB_EEENS5_IJNSA_ILi0EEESW_SW_EEEEENS5_IJNS4_10UnderscoreESZ_SZ_EEEEENS4_23SM90_TMA_LOAD_MULTICASTENS4_14ComposedLayoutINS4_7SwizzleILi3ELi4ELi3EEENS4_18smem_ptr_flag_bitsILi16EEENSU_INS5_IJNSA_ILi8EEESG_EEENS5_IJSG_SB_EEEEEEEvNS4_8identityENS4_13SM90_TMA_LOADES1C_vS1D_EENS_8epilogue10collective6detail29Sm90TmaWarpSpecializedAdapterINS1H_15DefaultEpilogueISJ_SK_SK_NS1G_6thread17LinearCombinationISJ_Li1EffLNS1L_9ScaleType4KindE0ELNS_15FloatRoundStyleE2ESJ_EENS1_15EpilogueDefaultEEEEEvvEEEEvNT_6ParamsE,"aw",@nobits
	.sectionflags	@""
	.align	16
	.zero		1024


//--------------------- .nv.shared.reserved.0     --------------------------
	.section	.nv.shared.reserved.0,"aw",@nobits
	.weak		__nv_reservedSMEM_offset_0_alias
	.size		__nv_reservedSMEM_offset_0_alias, 0, 0
	.other		__nv_reservedSMEM_offset_0_alias,@"STO_CUDA_RESERVED_SHARED STV_DEFAULT"
__nv_reservedSMEM_offset_0_alias:
	.zero		0


//--------------------- .nv.global                --------------------------
	.section	.nv.global,"aw",@nobits
.nv.global:
	.type		_ZN39_INTERNAL_a4eded1a_4_k_cu_6acd28b8_27044cute1_E,@object
	.size		_ZN39_INTERNAL_a4eded1a_4_k_cu_6acd28b8_27044cute1_E,(_ZN39_INTERNAL_a4eded1a_4_k_cu_6acd28b8_27044cuda3std3__45__cpo6cbeginE - _ZN39_INTERNAL_a4eded1a_4_k_cu_6acd28b8_27044cute1_E)
_ZN39_INTERNAL_a4eded1a_4_k_cu_6acd28b8_27044cute1_E:
	.zero		1
	.type		_ZN39_INTERNAL_a4eded1a_4_k_cu_6acd28b8_27044cuda3std3__45__cpo6cbeginE,@object
	.size		_ZN39_INTERNAL_a4eded1a_4_k_cu_6acd28b8_27044cuda3std3__45__cpo6cbeginE,(_ZN39_INTERNAL_a4eded1a_4_k_cu_6acd28b8_27044cuda3std3__48in_placeE - _ZN39_INTERNAL_a4eded1a_4_k_cu_6acd28b8_27044cuda3std3__45__cpo6cbeginE)
_ZN39_INTERNAL_a4eded1a_4_k_cu_6acd28b8_27044cuda3std3__45__cpo6cbeginE:
	.zero		1
	.type		_ZN39_INTERNAL_a4eded1a_4_k_cu_6acd28b8_27044cuda3std3__48in_placeE,@object
	.size		_ZN39_INTERNAL_a4eded1a_4_k_cu_6acd28b8_27044cuda3std3__48in_placeE,(_ZN39_INTERNAL_a4eded1a_4_k_cu_6acd28b8_27044cuda3std6ranges3__45__cpo9iter_moveE - _ZN39_INTERNAL_a4eded1a_4_k_cu_6acd28b8_27044cuda3std3__48in_placeE)
_ZN39_INTERNAL_a4eded1a_4_k_cu_6acd28b8_27044cuda3std3__48in_placeE:
	.zero		1
	.type		_ZN39_INTERNAL_a4eded1a_4_k_cu_6acd28b8_27044cuda3std6ranges3__45__cpo9iter_moveE,@object
	.size		_ZN39_INTERNAL_a4eded1a_4_k_cu_6acd28b8_27044cuda3std6ranges3__45__cpo9iter_moveE,(_ZN39_INTERNAL_a4eded1a_4_k_cu_6acd28b8_27044cuda3std3__45__cpo5beginE - _ZN39_INTERNAL_a4eded1a_4_k_cu_6acd28b8_27044cuda3std6ranges3__45__cpo9iter_moveE)
_ZN39_INTERNAL_a4eded1a_4_k_cu_6acd28b8_27044cuda3std6ranges3__45__cpo9iter_moveE:
	.zero		1
	.type		_ZN39_INTERNAL_a4eded1a_4_k_cu_6acd28b8_27044cuda3std3__45__cpo5beginE,@object
	.size		_ZN39_INTERNAL_a4eded1a_4_k_cu_6acd28b8_27044cuda3std3__45__cpo5beginE,(_ZN39_INTERNAL_a4eded1a_4_k_cu_6acd28b8_27044cuda3std3__441_GLOBAL__N__a4eded1a_4_k_cu_6acd28b8_27046ignoreE - _ZN39_INTERNAL_a4eded1a_4_k_cu_6acd28b8_27044cuda3std3__45__cpo5beginE)
_ZN39_INTERNAL_a4eded1a_4_k_cu_6acd28b8_27044cuda3std3__45__cpo5beginE:
	.zero		1
	.type		_ZN39_INTERNAL_a4eded1a_4_k_cu_6acd28b8_27044cuda3std3__441_GLOBAL__N__a4eded1a_4_k_cu_6acd28b8_27046ignoreE,@object
	.size		_ZN39_INTERNAL_a4eded1a_4_k_cu_6acd28b8_27044cuda3std3__441_GLOBAL__N__a4eded1a_4_k_cu_6acd28b8_27046ignoreE,(_ZN39_INTERNAL_a4eded1a_4_k_cu_6acd28b8_27044cute7productE - _ZN39_INTERNAL_a4eded1a_4_k_cu_6acd28b8_27044cuda3std3__441_GLOBAL__N__a4eded1a_4_k_cu_6acd28b8_27046ignoreE)
_ZN39_INTERNAL_a4eded1a_4_k_cu_6acd28b8_27044cuda3std3__441_GLOBAL__N__a4eded1a_4_k_cu_6acd28b8_27046ignoreE:
	.zero		1
	.type		_ZN39_INTERNAL_a4eded1a_4_k_cu_6acd28b8_27044cute7productE,@object
	.size		_ZN39_INTERNAL_a4eded1a_4_k_cu_6acd28b8_27044cute7productE,(_ZN39_INTERNAL_a4eded1a_4_k_cu_6acd28b8_27044cuda3std3__45__cpo3endE - _ZN39_INTERNAL_a4eded1a_4_k_cu_6acd28b8_27044cute7productE)
_ZN39_INTERNAL_a4eded1a_4_k_cu_6acd28b8_27044cute7productE:
	.zero		1
	.type		_ZN39_INTERNAL_a4eded1a_4_k_cu_6acd28b8_27044cuda3std3__45__cpo3endE,@object
	.size		_ZN39_INTERNAL_a4eded1a_4_k_cu_6acd28b8_27044cuda3std3__45__cpo3endE,(_ZN39_INTERNAL_a4eded1a_4_k_cu_6acd28b8_27044cuda3std3__419piecewise_constructE - _ZN39_INTERNAL_a4eded1a_4_k_cu_6acd28b8_27044cuda3std3__45__cpo3endE)
_ZN39_INTERNAL_a4eded1a_4_k_cu_6acd28b8_27044cuda3std3__45__cpo3endE:
	.zero		1
	.type		_ZN39_INTERNAL_a4eded1a_4_k_cu_6acd28b8_27044cuda3std3__419piecewise_constructE,@object
	.size		_ZN39_INTERNAL_a4eded1a_4_k_cu_6acd28b8_27044cuda3std3__419piecewise_constructE,(_ZN39_INTERNAL_a4eded1a_4_k_cu_6acd28b8_27044cuda3std3__45__cpo4cendE - _ZN39_INTERNAL_a4eded1a_4_k_cu_6acd28b8_27044cuda3std3__419piecewise_constructE)
_ZN39_INTERNAL_a4eded1a_4_k_cu_6acd28b8_27044cuda3std3__419piecewise_constructE:
	.zero		1
	.type		_ZN39_INTERNAL_a4eded1a_4_k_cu_6acd28b8_27044cuda3std3__45__cpo4cendE,@object
	.size		_ZN39_INTERNAL_a4eded1a_4_k_cu_6acd28b8_27044cuda3std3__45__cpo4cendE,(_ZN39_INTERNAL_a4eded1a_4_k_cu_6acd28b8_27044cuda3std6ranges3__45__cpo4swapE - _ZN39_INTERNAL_a4eded1a_4_k_cu_6acd28b8_27044cuda3std3__45__cpo4cendE)
_ZN39_INTERNAL_a4eded1a_4_k_cu_6acd28b8_27044cuda3std3__45__cpo4cendE:
	.zero		1
	.type		_ZN39_INTERNAL_a4eded1a_4_k_cu_6acd28b8_27044cuda3std6ranges3__45__cpo4swapE,@object
	.size		_ZN39_INTERNAL_a4eded1a_4_k_cu_6acd28b8_27044cuda3std6ranges3__45__cpo4swapE,(.L_8 - _ZN39_INTERNAL_a4eded1a_4_k_cu_6acd28b8_27044cuda3std6ranges3__45__cpo4swapE)
_ZN39_INTERNAL_a4eded1a_4_k_cu_6acd28b8_27044cuda3std6ranges3__45__cpo4swapE:
	.zero		1
.L_8:


//--------------------- .nv.constant0._ZN7cutlass13device_kernelINS_4gemm6kernel13GemmUniversalIN4cute5tupleIJiiiiEEENS1_10collective13CollectiveMmaINS1_34MainloopSm90TmaGmmaWarpSpecializedILi4ENS5_IJNS4_1CILi1EEENSA_ILi2EEESB_EEENS1_32KernelTmaWarpSpecializedPingpongEEENS5_IJNSA_ILi64EEENSA_ILi128EEESH_EEENS_6half_tENS5_IJlSB_lEEESJ_SK_NS4_8TiledMMAINS4_8MMA_AtomIJNS4_4SM904GMMA26MMA_64x128x16_F32F16F16_SSILNSO_5MajorE0ELSQ_0ELNSO_7ScaleInE1ELSR_1EEEEEENS4_6LayoutINS5_IJSB_SB_SB_EEENS5_IJNSA_ILi0EEESW_SW_EEEEENS5_IJNS4_10UnderscoreESZ_SZ_EEEEENS4_23SM90_TMA_LOAD_MULTICASTENS4_14ComposedLayoutINS4_7SwizzleILi3ELi4ELi3EEENS4_18smem_ptr_flag_bitsILi16EEENSU_INS5_IJNSA_ILi8EEESG_EEENS5_IJSG_SB_EEEEEEEvNS4_8identityENS4_13SM90_TMA_LOADES1C_vS1D_EENS_8epilogue10collective6detail29Sm90TmaWarpSpecializedAdapterINS1H_15DefaultEpilogueISJ_SK_SK_NS1G_6thread17LinearCombinationISJ_Li1EffLNS1L_9ScaleType4KindE0ELNS_15FloatRoundStyleE2ESJ_EENS1_15EpilogueDefaultEEEEEvvEEEEvNT_6ParamsE --------------------------
	.section	.nv.constant0._ZN7cutlass13device_kernelINS_4gemm6kernel13GemmUniversalIN4cute5tupleIJiiiiEEENS1_10collective13CollectiveMmaINS1_34MainloopSm90TmaGmmaWarpSpecializedILi4ENS5_IJNS4_1CILi1EEENSA_ILi2EEESB_EEENS1_32KernelTmaWarpSpecializedPingpongEEENS5_IJNSA_ILi64EEENSA_ILi128EEESH_EEENS_6half_tENS5_IJlSB_lEEESJ_SK_NS4_8TiledMMAINS4_8MMA_AtomIJNS4_4SM904GMMA26MMA_64x128x16_F32F16F16_SSILNSO_5MajorE0ELSQ_0ELNSO_7ScaleInE1ELSR_1EEEEEENS4_6LayoutINS5_IJSB_SB_SB_EEENS5_IJNSA_ILi0EEESW_SW_EEEEENS5_IJNS4_10UnderscoreESZ_SZ_EEEEENS4_23SM90_TMA_LOAD_MULTICASTENS4_14ComposedLayoutINS4_7SwizzleILi3ELi4ELi3EEENS4_18smem_ptr_flag_bitsILi16EEENSU_INS5_IJNSA_ILi8EEESG_EEENS5_IJSG_SB_EEEEEEEvNS4_8identityENS4_13SM90_TMA_LOADES1C_vS1D_EENS_8epilogue10collective6detail29Sm90TmaWarpSpecializedAdapterINS1H_15DefaultEpilogueISJ_SK_SK_NS1G_6thread17LinearCombinationISJ_Li1EffLNS1L_9ScaleType4KindE0ELNS_15FloatRoundStyleE2ESJ_EENS1_15EpilogueDefaultEEEEEvvEEEEvNT_6ParamsE,"a",@progbits
	.sectionflags	@""
	.align	4
.nv.constant0._ZN7cutlass13device_kernelINS_4gemm6kernel13GemmUniversalIN4cute5tupleIJiiiiEEENS1_10collective13CollectiveMmaINS1_34MainloopSm90TmaGmmaWarpSpecializedILi4ENS5_IJNS4_1CILi1EEENSA_ILi2EEESB_EEENS1_32KernelTmaWarpSpecializedPingpongEEENS5_IJNSA_ILi64EEENSA_ILi128EEESH_EEENS_6half_tENS5_IJlSB_lEEESJ_SK_NS4_8TiledMMAINS4_8MMA_AtomIJNS4_4SM904GMMA26MMA_64x128x16_F32F16F16_SSILNSO_5MajorE0ELSQ_0ELNSO_7ScaleInE1ELSR_1EEEEEENS4_6LayoutINS5_IJSB_SB_SB_EEENS5_IJNSA_ILi0EEESW_SW_EEEEENS5_IJNS4_10UnderscoreESZ_SZ_EEEEENS4_23SM90_TMA_LOAD_MULTICASTENS4_14ComposedLayoutINS4_7SwizzleILi3ELi4ELi3EEENS4_18smem_ptr_flag_bitsILi16EEENSU_INS5_IJNSA_ILi8EEESG_EEENS5_IJSG_SB_EEEEEEEvNS4_8identityENS4_13SM90_TMA_LOADES1C_vS1D_EENS_8epilogue10collective6detail29Sm90TmaWarpSpecializedAdapterINS1H_15DefaultEpilogueISJ_SK_SK_NS1G_6thread17LinearCombinationISJ_Li1EffLNS1L_9ScaleType4KindE0ELNS_15FloatRoundStyleE2ESJ_EENS1_15EpilogueDefaultEEEEEvvEEEEvNT_6ParamsE:
	.zero		1664


//--------------------- SYMBOLS --------------------------

	.type		.nv.reservedSmem.offset0,@object
	.size		.nv.reservedSmem.offset0,0x4
	.type		__assertfail,@function
